	.headerflags	@"EF_CUDA_TEXMODE_UNIFIED EF_CUDA_64BIT_ADDRESS EF_CUDA_SM80 EF_CUDA_VIRTUAL_SM(EF_CUDA_SM80)"
	.elftype	@"ET_EXEC"


//--------------------- .nv.info                  --------------------------
	.section	.nv.info,"",@"SHT_CUDA_INFO"
	.align	4


	//----- nvinfo : EIATTR_REGCOUNT
	.align		4
        /*0000*/ 	.byte	0x04, 0x2f
        /*0002*/ 	.short	(.L_1 - .L_0)
	.align		4
.L_0:
        /*0004*/ 	.word	index@(matmul_kernel)
        /*0008*/ 	.word	0x000000d9


	//----- nvinfo : EIATTR_MIN_STACK_SIZE
	.align		4
.L_1:
        /*000c*/ 	.byte	0x04, 0x12
        /*000e*/ 	.short	(.L_3 - .L_2)
	.align		4
.L_2:
        /*0010*/ 	.word	index@(matmul_kernel)
        /*0014*/ 	.word	0x00000000


	//----- nvinfo : EIATTR_FRAME_SIZE
	.align		4
.L_3:
        /*0018*/ 	.byte	0x04, 0x11
        /*001a*/ 	.short	(.L_5 - .L_4)
	.align		4
.L_4:
        /*001c*/ 	.word	index@(matmul_kernel)
        /*0020*/ 	.word	0x00000000


	//----- nvinfo : EIATTR_MIN_STACK_SIZE
	.align		4
.L_5:
        /*0024*/ 	.byte	0x04, 0x12
        /*0026*/ 	.short	(.L_7 - .L_6)
	.align		4
.L_6:
        /*0028*/ 	.word	index@(matmul_kernel)
        /*002c*/ 	.word	0x00000000
.L_7:


//--------------------- .nv.info.matmul_kernel    --------------------------
	.section	.nv.info.matmul_kernel,"",@"SHT_CUDA_INFO"
	.sectionflags	@""
	.align	4


	//----- nvinfo : EIATTR_CUDA_API_VERSION
	.align		4
        /*0000*/ 	.byte	0x04, 0x37
        /*0002*/ 	.short	(.L_9 - .L_8)
.L_8:
        /*0004*/ 	.word	0x0000007c


	//----- nvinfo : EIATTR_SW2861232_WAR
	.align		4
.L_9:
        /*0008*/ 	.byte	0x01, 0x35
	.zero		2


	//----- nvinfo : EIATTR_PARAM_CBANK
	.align		4
        /*000c*/ 	.byte	0x04, 0x0a
        /*000e*/ 	.short	(.L_11 - .L_10)
	.align		4
.L_10:
        /*0010*/ 	.word	index@(.nv.constant0.matmul_kernel)
        /*0014*/ 	.short	0x0160
        /*0016*/ 	.short	0x0030


	//----- nvinfo : EIATTR_CBANK_PARAM_SIZE
	.align		4
.L_11:
        /*0018*/ 	.byte	0x03, 0x19
        /*001a*/ 	.short	0x0030


	//----- nvinfo : EIATTR_KPARAM_INFO
	.align		4
        /*001c*/ 	.byte	0x04, 0x17
        /*001e*/ 	.short	(.L_13 - .L_12)
.L_12:
        /*0020*/ 	.word	0x00000000
        /*0024*/ 	.short	0x0008
        /*0026*/ 	.short	0x002c
        /*0028*/ 	.byte	0x00, 0xf0, 0x11, 0x00


	//----- nvinfo : EIATTR_KPARAM_INFO
	.align		4
.L_13:
        /*002c*/ 	.byte	0x04, 0x17
        /*002e*/ 	.short	(.L_15 - .L_14)
.L_14:
        /*0030*/ 	.word	0x00000000
        /*0034*/ 	.short	0x0007
        /*0036*/ 	.short	0x0028
        /*0038*/ 	.byte	0x00, 0xf0, 0x11, 0x00


	//----- nvinfo : EIATTR_KPARAM_INFO
	.align		4
.L_15:
        /*003c*/ 	.byte	0x04, 0x17
        /*003e*/ 	.short	(.L_17 - .L_16)
.L_16:
        /*0040*/ 	.word	0x00000000
        /*0044*/ 	.short	0x0006
        /*0046*/ 	.short	0x0024
        /*0048*/ 	.byte	0x00, 0xf0, 0x11, 0x00


	//----- nvinfo : EIATTR_KPARAM_INFO
	.align		4
.L_17:
        /*004c*/ 	.byte	0x04, 0x17
        /*004e*/ 	.short	(.L_19 - .L_18)
.L_18:
        /*0050*/ 	.word	0x00000000
        /*0054*/ 	.short	0x0005
        /*0056*/ 	.short	0x0020
        /*0058*/ 	.byte	0x00, 0xf0, 0x11, 0x00


	//----- nvinfo : EIATTR_KPARAM_INFO
	.align		4
.L_19:
        /*005c*/ 	.byte	0x04, 0x17
        /*005e*/ 	.short	(.L_21 - .L_20)
.L_20:
        /*0060*/ 	.word	0x00000000
        /*0064*/ 	.short	0x0004
        /*0066*/ 	.short	0x001c
        /*0068*/ 	.byte	0x00, 0xf0, 0x11, 0x00


	//----- nvinfo : EIATTR_KPARAM_INFO
	.align		4
.L_21:
        /*006c*/ 	.byte	0x04, 0x17
        /*006e*/ 	.short	(.L_23 - .L_22)
.L_22:
        /*0070*/ 	.word	0x00000000
        /*0074*/ 	.short	0x0003
        /*0076*/ 	.short	0x0018
        /*0078*/ 	.byte	0x00, 0xf0, 0x11, 0x00


	//----- nvinfo : EIATTR_KPARAM_INFO
	.align		4
.L_23:
        /*007c*/ 	.byte	0x04, 0x17
        /*007e*/ 	.short	(.L_25 - .L_24)
.L_24:
        /*0080*/ 	.word	0x00000000
        /*0084*/ 	.short	0x0002
        /*0086*/ 	.short	0x0010
        /*0088*/ 	.byte	0x00, 0xf0, 0x21, 0x00


	//----- nvinfo : EIATTR_KPARAM_INFO
	.align		4
.L_25:
        /*008c*/ 	.byte	0x04, 0x17
        /*008e*/ 	.short	(.L_27 - .L_26)
.L_26:
        /*0090*/ 	.word	0x00000000
        /*0094*/ 	.short	0x0001
        /*0096*/ 	.short	0x0008
        /*0098*/ 	.byte	0x00, 0xf0, 0x21, 0x00


	//----- nvinfo : EIATTR_KPARAM_INFO
	.align		4
.L_27:
        /*009c*/ 	.byte	0x04, 0x17
        /*009e*/ 	.short	(.L_29 - .L_28)
.L_28:
        /*00a0*/ 	.word	0x00000000
        /*00a4*/ 	.short	0x0000
        /*00a6*/ 	.short	0x0000
        /*00a8*/ 	.byte	0x00, 0xf0, 0x21, 0x00


	//----- nvinfo : EIATTR_MAXREG_COUNT
	.align		4
.L_29:
        /*00ac*/ 	.byte	0x03, 0x1b
        /*00ae*/ 	.short	0x00ff


	//----- nvinfo : EIATTR_EXIT_INSTR_OFFSETS
	.align		4
        /*00b0*/ 	.byte	0x04, 0x1c
        /*00b2*/ 	.short	(.L_31 - .L_30)


	//   ....[0]....
.L_30:
        /*00b4*/ 	.word	0x000052f0


	//   ....[1]....
        /*00b8*/ 	.word	0x00005350


	//----- nvinfo : EIATTR_MAX_THREADS
	.align		4
.L_31:
        /*00bc*/ 	.byte	0x04, 0x05
        /*00be*/ 	.short	(.L_33 - .L_32)
.L_32:
        /*00c0*/ 	.word	0x00000100
        /*00c4*/ 	.word	0x00000001
        /*00c8*/ 	.word	0x00000001
.L_33:


//--------------------- .nv.callgraph             --------------------------
	.section	.nv.callgraph,"",@"SHT_CUDA_CALLGRAPH"
	.align	4
	.sectionentsize	8
	.align		4
        /*0000*/ 	.word	0x00000000
	.align		4
        /*0004*/ 	.word	0xffffffff
	.align		4
        /*0008*/ 	.word	0x00000000
	.align		4
        /*000c*/ 	.word	0xfffffffe
	.align		4
        /*0010*/ 	.word	0x00000000
	.align		4
        /*0014*/ 	.word	0xfffffffd
	.align		4
        /*0018*/ 	.word	0x00000000
	.align		4
        /*001c*/ 	.word	0xfffffffc


//--------------------- .nv.rel.action            --------------------------
	.section	.nv.rel.action,"",@"SHT_CUDA_RELOCINFO"
	.align	8
	.sectionentsize	8
        /*0000*/ 	.byte	0x73, 0x00, 0x00, 0x00, 0x00, 0x00, 0x00, 0x00, 0x00, 0x00, 0x00, 0x11, 0x25, 0x00, 0x05, 0x36


//--------------------- .nv.constant0.matmul_kernel --------------------------
	.section	.nv.constant0.matmul_kernel,"a",@progbits
	.sectionflags	@""
	.align	4
.nv.constant0.matmul_kernel:
	.zero		400


//--------------------- .text.matmul_kernel       --------------------------
	.section	.text.matmul_kernel,"ax",@progbits
	.sectionflags	@"SHF_BARRIERS=1"
	.sectioninfo	@"SHI_REGISTERS=217"
	.align	128
        .global         matmul_kernel
        .type           matmul_kernel,@function
        .size           matmul_kernel,(.L_x_5 - matmul_kernel)
        .other          matmul_kernel,@"STO_CUDA_ENTRY STV_DEFAULT"
matmul_kernel:
.text.matmul_kernel:
[----:B------:R-:W-:Y:S02]  /*0000*/  IMAD.MOV.U32 R1, RZ, RZ, c[0x0][0x28] ;  /* 0x00000a00ff017624 */ /* 0x000fe400078e00ff */
[----:B------:R-:W-:Y:S01]  /*0010*/  IMAD.MOV.U32 R0, RZ, RZ, c[0x0][0x17c] ;  /* 0x00005f00ff007624 */ /* 0x000fe200078e00ff */
[----:B------:R-:W1:Y:S01]  /*0020*/  S2R R5, SR_CTAID.X ;  /* 0x0000000000057919 */ /* 0x000e620000002500 */
[----:B------:R-:W-:Y:S01]  /*0030*/  IABS R12, c[0x0][0x17c] ;  /* 0x00005f00000c7a13 */ /* 0x000fe20000000000 */
[----:B------:R-:W-:Y:S02]  /*0040*/  ULDC UR9, c[0x0][0x180] ;  /* 0x0000600000097ab9 */ /* 0x000fe40000000800 */
[----:B------:R-:W-:Y:S01]  /*0050*/  IADD3 R0, R0, 0xff, RZ ;  /* 0x000000ff00007810 */ /* 0x000fe20007ffe0ff */
[----:B------:R-:W2:Y:S01]  /*0060*/  S2R R194, SR_TID.X ;  /* 0x0000000000c27919 */ /* 0x000ea20000002100 */
[----:B------:R-:W-:Y:S02]  /*0070*/  UIADD3 UR4, UR9, -0x40, URZ ;  /* 0xffffffc009047890 */ /* 0x000fe4000fffe03f */
[----:B------:R-:W-:Y:S01]  /*0080*/  SHF.R.S32.HI R3, RZ, 0x1f, R0 ;  /* 0x0000001fff037819 */ /* 0x000fe20000011400 */
[----:B------:R-:W-:-:S03]  /*0090*/  ULDC.64 UR12, c[0x0][0x118] ;  /* 0x00004600000c7ab9 */ /* 0x000fc60000000a00 */
[----:B------:R-:W-:-:S04]  /*00a0*/  LEA.HI R3, R3, R0, RZ, 0x8 ;  /* 0x0000000003037211 */ /* 0x000fc800078f40ff */
[----:B------:R-:W-:-:S05]  /*00b0*/  SHF.R.S32.HI R3, RZ, 0x8, R3 ;  /* 0x00000008ff037819 */ /* 0x000fca0000011403 */
[----:B------:R-:W-:Y:S01]  /*00c0*/  IMAD.SHL.U32 R4, R3, 0x8, RZ ;  /* 0x0000000803047824 */ /* 0x000fe200078e00ff */
[----:B-1----:R-:W-:-:S04]  /*00d0*/  IABS R8, R5 ;  /* 0x0000000500087213 */ /* 0x002fc80000000000 */
[-C--:B------:R-:W-:Y:S02]  /*00e0*/  IABS R7, R4.reuse ;  /* 0x0000000400077213 */ /* 0x080fe40000000000 */
[----:B------:R-:W-:Y:S01]  /*00f0*/  IABS R10, R4 ;  /* 0x00000004000a7213 */ /* 0x000fe20000000000 */
[C---:B--2---:R-:W-:Y:S01]  /*0100*/  IMAD.SHL.U32 R207, R194.reuse, 0x10, RZ ;  /* 0x00000010c2cf7824 */ /* 0x044fe200078e00ff */
[----:B------:R-:W1:Y:S01]  /*0110*/  I2F.RP R0, R7 ;  /* 0x0000000700007306 */ /* 0x000e620000209400 */
[--C-:B------:R-:W-:Y:S01]  /*0120*/  SHF.R.U32.HI R206, RZ, 0x2, R194.reuse ;  /* 0x00000002ffce7819 */ /* 0x100fe200000116c2 */
[C---:B------:R-:W-:Y:S01]  /*0130*/  IMAD.SHL.U32 R208, R194.reuse, 0x2, RZ ;  /* 0x00000002c2d07824 */ /* 0x040fe200078e00ff */
[----:B------:R-:W-:Y:S02]  /*0140*/  LOP3.LUT R210, R194, 0x1f, RZ, 0xc0, !PT ;  /* 0x0000001fc2d27812 */ /* 0x000fe400078ec0ff */
[----:B------:R-:W-:Y:S02]  /*0150*/  SGXT.U32 R206, R206, 0x6 ;  /* 0x00000006cece781a */ /* 0x000fe40000000000 */
[----:B------:R-:W-:-:S02]  /*0160*/  SHF.R.U32.HI R209, RZ, 0x5, R194 ;  /* 0x00000005ffd17819 */ /* 0x000fc400000116c2 */
[C---:B------:R-:W-:Y:S02]  /*0170*/  LOP3.LUT R205, R206.reuse, 0x40, RZ, 0xfc, !PT ;  /* 0x00000040cecd7812 */ /* 0x040fe400078efcff */
[C---:B------:R-:W-:Y:S02]  /*0180*/  LOP3.LUT R204, R206.reuse, 0x80, RZ, 0xfc, !PT ;  /* 0x00000080cecc7812 */ /* 0x040fe400078efcff */
[----:B------:R-:W-:Y:S01]  /*0190*/  LOP3.LUT R203, R206, 0xc0, RZ, 0xfc, !PT ;  /* 0x000000c0cecb7812 */ /* 0x000fe200078efcff */
[----:B-1----:R-:W1:Y:S02]  /*01a0*/  MUFU.RCP R0, R0 ;  /* 0x0000000000007308 */ /* 0x002e640000001000 */
[----:B-1----:R-:W-:Y:S01]  /*01b0*/  IADD3 R2, R0, 0xffffffe, RZ ;  /* 0x0ffffffe00027810 */ /* 0x002fe20007ffe0ff */
[----:B------:R-:W-:-:S05]  /*01c0*/  IMAD.MOV R0, RZ, RZ, -R10 ;  /* 0x000000ffff007224 */ /* 0x000fca00078e0a0a */
[----:B------:R1:W2:Y:S02]  /*01d0*/  F2I.FTZ.U32.TRUNC.NTZ R3, R2 ;  /* 0x0000000200037305 */ /* 0x0002a4000021f000 */
[----:B-1----:R-:W-:Y:S02]  /*01e0*/  IMAD.MOV.U32 R2, RZ, RZ, RZ ;  /* 0x000000ffff027224 */ /* 0x002fe400078e00ff */
[----:B--2---:R-:W-:-:S04]  /*01f0*/  IMAD.MOV R6, RZ, RZ, -R3 ;  /* 0x000000ffff067224 */ /* 0x004fc800078e0a03 */
[----:B------:R-:W-:Y:S02]  /*0200*/  IMAD R9, R6, R7, RZ ;  /* 0x0000000706097224 */ /* 0x000fe400078e02ff */
[----:B------:R-:W-:Y:S02]  /*0210*/  IMAD.MOV.U32 R6, RZ, RZ, R8 ;  /* 0x000000ffff067224 */ /* 0x000fe400078e0008 */
[----:B------:R-:W-:Y:S01]  /*0220*/  IMAD.HI.U32 R3, R3, R9, R2 ;  /* 0x0000000903037227 */ /* 0x000fe200078e0002 */
[----:B------:R-:W-:-:S05]  /*0230*/  IABS R9, c[0x0][0x178] ;  /* 0x00005e0000097a13 */ /* 0x000fca0000000000 */
[----:B------:R-:W-:-:S04]  /*0240*/  IMAD.HI.U32 R3, R3, R6, RZ ;  /* 0x0000000603037227 */ /* 0x000fc800078e00ff */
[----:B------:R-:W-:-:S05]  /*0250*/  IMAD R0, R3, R0, R6 ;  /* 0x0000000003007224 */ /* 0x000fca00078e0206 */
[----:B------:R-:W-:-:S13]  /*0260*/  ISETP.GT.U32.AND P1, PT, R7, R0, PT ;  /* 0x000000000700720c */ /* 0x000fda0003f24070 */
[----:B------:R-:W-:Y:S01]  /*0270*/  @!P1 IMAD.IADD R0, R0, 0x1, -R7 ;  /* 0x0000000100009824 */ /* 0x000fe200078e0a07 */
[----:B------:R-:W-:Y:S02]  /*0280*/  @!P1 IADD3 R3, R3, 0x1, RZ ;  /* 0x0000000103039810 */ /* 0x000fe40007ffe0ff */
[----:B------:R-:W-:Y:S02]  /*0290*/  ISETP.NE.AND P1, PT, R4, RZ, PT ;  /* 0x000000ff0400720c */ /* 0x000fe40003f25270 */
[----:B------:R-:W-:Y:S02]  /*02a0*/  ISETP.GE.U32.AND P0, PT, R0, R7, PT ;  /* 0x000000070000720c */ /* 0x000fe40003f06070 */
[----:B------:R-:W-:-:S04]  /*02b0*/  LOP3.LUT R0, R5, R4, RZ, 0x3c, !PT ;  /* 0x0000000405007212 */ /* 0x000fc800078e3cff */
[----:B------:R-:W-:Y:S01]  /*02c0*/  ISETP.GE.AND P2, PT, R0, RZ, PT ;  /* 0x000000ff0000720c */ /* 0x000fe20003f46270 */
[----:B------:R-:W-:-:S05]  /*02d0*/  IMAD.MOV.U32 R0, RZ, RZ, c[0x0][0x178] ;  /* 0x00005e00ff007624 */ /* 0x000fca00078e00ff */
[----:B------:R-:W-:Y:S02]  /*02e0*/  IADD3 R0, R0, 0x7f, RZ ;  /* 0x0000007f00007810 */ /* 0x000fe40007ffe0ff */
[----:B------:R-:W-:-:S05]  /*02f0*/  @P0 IADD3 R3, R3, 0x1, RZ ;  /* 0x0000000103030810 */ /* 0x000fca0007ffe0ff */
[----:B------:R-:W-:Y:S01]  /*0300*/  IMAD.MOV.U32 R2, RZ, RZ, R3 ;  /* 0x000000ffff027224 */ /* 0x000fe200078e0003 */
[----:B------:R-:W-:-:S03]  /*0310*/  SHF.R.S32.HI R3, RZ, 0x1f, R0 ;  /* 0x0000001fff037819 */ /* 0x000fc60000011400 */
[----:B------:R-:W-:Y:S01]  /*0320*/  @!P2 IMAD.MOV R2, RZ, RZ, -R2 ;  /* 0x000000ffff02a224 */ /* 0x000fe200078e0a02 */
[----:B------:R-:W-:Y:S02]  /*0330*/  @!P1 LOP3.LUT R2, RZ, R4, RZ, 0x33, !PT ;  /* 0x00000004ff029212 */ /* 0x000fe400078e33ff */
[----:B------:R-:W-:-:S03]  /*0340*/  LEA.HI R3, R3, R0, RZ, 0x7 ;  /* 0x0000000003037211 */ /* 0x000fc600078f38ff */
[----:B------:R-:W-:Y:S02]  /*0350*/  IMAD.SHL.U32 R8, R2, 0x8, RZ ;  /* 0x0000000802087824 */ /* 0x000fe400078e00ff */
[----:B------:R-:W-:-:S03]  /*0360*/  IMAD.MOV R2, RZ, RZ, -R2 ;  /* 0x000000ffff027224 */ /* 0x000fc600078e0a02 */
[----:B------:R-:W-:Y:S01]  /*0370*/  LEA.HI.SX32 R3, R3, -R8, 0x19 ;  /* 0x8000000803037211 */ /* 0x000fe200078fcaff */
[----:B------:R-:W-:Y:S02]  /*0380*/  IMAD R10, R4, R2, R5 ;  /* 0x00000002040a7224 */ /* 0x000fe400078e0205 */
[----:B------:R-:W-:Y:S01]  /*0390*/  IMAD.MOV.U32 R2, RZ, RZ, RZ ;  /* 0x000000ffff027224 */ /* 0x000fe200078e00ff */
[----:B------:R-:W-:Y:S02]  /*03a0*/  IMNMX R11, R3, 0x8, PT ;  /* 0x00000008030b7817 */ /* 0x000fe40003800200 */
[----:B------:R-:W-:Y:S02]  /*03b0*/  IABS R4, R10 ;  /* 0x0000000a00047213 */ /* 0x000fe40000000000 */
[----:B------:R-:W-:-:S04]  /*03c0*/  IABS R7, R11 ;  /* 0x0000000b00077213 */ /* 0x000fc80000000000 */
[----:B------:R-:W1:Y:S08]  /*03d0*/  I2F.RP R0, R7 ;  /* 0x0000000700007306 */ /* 0x000e700000209400 */
[----:B-1----:R-:W1:Y:S02]  /*03e0*/  MUFU.RCP R0, R0 ;  /* 0x0000000000007308 */ /* 0x002e640000001000 */
[----:B-1----:R-:W-:-:S06]  /*03f0*/  IADD3 R3, R0, 0xffffffe, RZ ;  /* 0x0ffffffe00037810 */ /* 0x002fcc0007ffe0ff */
[----:B------:R-:W1:Y:S02]  /*0400*/  F2I.FTZ.U32.TRUNC.NTZ R3, R3 ;  /* 0x0000000300037305 */ /* 0x000e64000021f000 */
[----:B-1----:R-:W-:-:S04]  /*0410*/  IMAD.MOV R6, RZ, RZ, -R3 ;  /* 0x000000ffff067224 */ /* 0x002fc800078e0a03 */
[----:B------:R-:W-:Y:S01]  /*0420*/  IMAD R5, R6, R7, RZ ;  /* 0x0000000706057224 */ /* 0x000fe200078e02ff */
[----:B------:R-:W-:-:S03]  /*0430*/  IABS R6, R11 ;  /* 0x0000000b00067213 */ /* 0x000fc60000000000 */
[----:B------:R-:W-:Y:S02]  /*0440*/  IMAD.HI.U32 R2, R3, R5, R2 ;  /* 0x0000000503027227 */ /* 0x000fe400078e0002 */
[----:B------:R-:W1:Y:S02]  /*0450*/  I2F.RP R3, R12 ;  /* 0x0000000c00037306 */ /* 0x000e640000209400 */
[----:B------:R-:W-:Y:S02]  /*0460*/  IMAD.MOV.U32 R5, RZ, RZ, R4 ;  /* 0x000000ffff057224 */ /* 0x000fe400078e0004 */
[----:B------:R-:W-:Y:S02]  /*0470*/  IMAD.MOV R0, RZ, RZ, -R6 ;  /* 0x000000ffff007224 */ /* 0x000fe400078e0a06 */
[----:B------:R-:W-:Y:S02]  /*0480*/  IMAD.HI.U32 R2, R2, R5, RZ ;  /* 0x0000000502027227 */ /* 0x000fe400078e00ff */
[----:B------:R-:W2:Y:S02]  /*0490*/  I2F.RP R6, R9 ;  /* 0x0000000900067306 */ /* 0x000ea40000209400 */
[----:B------:R-:W-:-:S05]  /*04a0*/  IMAD R0, R2, R0, R5 ;  /* 0x0000000002007224 */ /* 0x000fca00078e0205 */
[----:B------:R-:W-:Y:S01]  /*04b0*/  ISETP.GT.U32.AND P1, PT, R7, R0, PT ;  /* 0x000000000700720c */ /* 0x000fe20003f24070 */
[----:B-1----:R-:W1:Y:S08]  /*04c0*/  MUFU.RCP R3, R3 ;  /* 0x0000000300037308 */ /* 0x002e700000001000 */
[----:B--2---:R-:W2:Y:S04]  /*04d0*/  MUFU.RCP R6, R6 ;  /* 0x0000000600067308 */ /* 0x004ea80000001000 */
[----:B------:R-:W-:Y:S01]  /*04e0*/  @!P1 IMAD.IADD R0, R0, 0x1, -R7 ;  /* 0x0000000100009824 */ /* 0x000fe200078e0a07 */
[----:B------:R-:W-:-:S02]  /*04f0*/  @!P1 IADD3 R2, R2, 0x1, RZ ;  /* 0x0000000102029810 */ /* 0x000fc40007ffe0ff */
[----:B------:R-:W-:Y:S02]  /*0500*/  ISETP.NE.AND P1, PT, R11, RZ, PT ;  /* 0x000000ff0b00720c */ /* 0x000fe40003f25270 */
[----:B------:R-:W-:Y:S02]  /*0510*/  ISETP.GE.U32.AND P0, PT, R0, R7, PT ;  /* 0x000000070000720c */ /* 0x000fe40003f06070 */
[----:B------:R-:W-:Y:S02]  /*0520*/  LOP3.LUT R0, R10, R11, RZ, 0x3c, !PT ;  /* 0x0000000b0a007212 */ /* 0x000fe400078e3cff */
[----:B-1----:R-:W-:Y:S02]  /*0530*/  IADD3 R4, R3, 0xffffffe, RZ ;  /* 0x0ffffffe03047810 */ /* 0x002fe40007ffe0ff */
[----:B------:R-:W-:Y:S02]  /*0540*/  ISETP.GE.AND P2, PT, R0, RZ, PT ;  /* 0x000000ff0000720c */ /* 0x000fe40003f46270 */
[----:B------:R1:W3:Y:S01]  /*0550*/  F2I.FTZ.U32.TRUNC.NTZ R5, R4 ;  /* 0x0000000400057305 */ /* 0x0002e2000021f000 */
[----:B--2---:R-:W-:-:S04]  /*0560*/  IADD3 R3, R6, 0xffffffe, RZ ;  /* 0x0ffffffe06037810 */ /* 0x004fc80007ffe0ff */
[----:B------:R-:W-:-:S03]  /*0570*/  @P0 IADD3 R2, R2, 0x1, RZ ;  /* 0x0000000102020810 */ /* 0x000fc60007ffe0ff */
[----:B------:R-:W2:Y:S01]  /*0580*/  F2I.FTZ.U32.TRUNC.NTZ R3, R3 ;  /* 0x0000000300037305 */ /* 0x000ea2000021f000 */
[----:B-1----:R-:W-:Y:S02]  /*0590*/  IMAD.MOV.U32 R4, RZ, RZ, RZ ;  /* 0x000000ffff047224 */ /* 0x002fe400078e00ff */
[----:B------:R-:W-:Y:S01]  /*05a0*/  @!P2 IMAD.MOV R2, RZ, RZ, -R2 ;  /* 0x000000ffff02a224 */ /* 0x000fe200078e0a02 */
[----:B------:R-:W-:Y:S01]  /*05b0*/  @!P1 LOP3.LUT R2, RZ, R11, RZ, 0x33, !PT ;  /* 0x0000000bff029212 */ /* 0x000fe200078e33ff */
[----:B---3--:R-:W-:-:S04]  /*05c0*/  IMAD.MOV R7, RZ, RZ, -R5 ;  /* 0x000000ffff077224 */ /* 0x008fc800078e0a05 */
[----:B------:R-:W-:Y:S02]  /*05d0*/  IMAD.SHL.U32 R191, R2, 0x100, RZ ;  /* 0x0000010002bf7824 */ /* 0x000fe400078e00ff */
[----:B------:R-:W-:Y:S02]  /*05e0*/  IMAD R7, R7, R12, RZ ;  /* 0x0000000c07077224 */ /* 0x000fe400078e02ff */
[----:B------:R-:W-:Y:S01]  /*05f0*/  IMAD.MOV R0, RZ, RZ, -R2 ;  /* 0x000000ffff007224 */ /* 0x000fe200078e0a02 */
[----:B------:R-:W-:Y:S01]  /*0600*/  LOP3.LUT R6, R191, R206, RZ, 0xfc, !PT ;  /* 0x000000cebf067212 */ /* 0x000fe200078efcff */
[----:B------:R-:W-:Y:S01]  /*0610*/  IMAD.HI.U32 R4, R5, R7, R4 ;  /* 0x0000000705047227 */ /* 0x000fe200078e0004 */
[----:B------:R-:W-:Y:S02]  /*0620*/  LOP3.LUT R17, R191, 0x40, R206, 0xfe, !PT ;  /* 0x00000040bf117812 */ /* 0x000fe400078efece */
[----:B------:R-:W-:Y:S01]  /*0630*/  IABS R13, R6 ;  /* 0x00000006000d7213 */ /* 0x000fe20000000000 */
[----:B------:R-:W-:Y:S01]  /*0640*/  IMAD R0, R11, R0, R10 ;  /* 0x000000000b007224 */ /* 0x000fe200078e020a */
[C-C-:B------:R-:W-:Y:S01]  /*0650*/  LOP3.LUT R18, R191.reuse, 0x80, R206.reuse, 0xfe, !PT ;  /* 0x00000080bf127812 */ /* 0x140fe200078efece */
[----:B--2---:R-:W-:Y:S01]  /*0660*/  IMAD.MOV R14, RZ, RZ, -R3 ;  /* 0x000000ffff0e7224 */ /* 0x004fe200078e0a03 */
[----:B------:R-:W-:Y:S01]  /*0670*/  LOP3.LUT R19, R191, 0xc0, R206, 0xfe, !PT ;  /* 0x000000c0bf137812 */ /* 0x000fe200078efece */
[----:B------:R-:W-:Y:S01]  /*0680*/  IMAD.MOV.U32 R7, RZ, RZ, R13 ;  /* 0x000000ffff077224 */ /* 0x000fe200078e000d */
[----:B------:R-:W-:Y:S01]  /*0690*/  IABS R11, R17 ;  /* 0x00000011000b7213 */ /* 0x000fe20000000000 */
[----:B------:R-:W-:Y:S01]  /*06a0*/  IMAD.IADD R0, R8, 0x1, R0 ;  /* 0x0000000108007824 */ /* 0x000fe200078e0200 */
[----:B------:R-:W-:Y:S01]  /*06b0*/  IABS R13, R18 ;  /* 0x00000012000d7213 */ /* 0x000fe20000000000 */
[----:B------:R-:W-:Y:S01]  /*06c0*/  IMAD.HI.U32 R2, R4, R7, RZ ;  /* 0x0000000704027227 */ /* 0x000fe200078e00ff */
[----:B------:R-:W-:-:S03]  /*06d0*/  IABS R15, R19 ;  /* 0x00000013000f7213 */ /* 0x000fc60000000000 */
[----:B------:R-:W-:Y:S02]  /*06e0*/  IMAD.SHL.U32 R192, R0, 0x80, RZ ;  /* 0x0000008000c07824 */ /* 0x000fe400078e00ff */
[----:B------:R-:W-:Y:S02]  /*06f0*/  IMAD.MOV R8, RZ, RZ, -R2 ;  /* 0x000000ffff087224 */ /* 0x000fe400078e0a02 */
[----:B------:R-:W-:Y:S01]  /*0700*/  IMAD R5, R14, R9, RZ ;  /* 0x000000090e057224 */ /* 0x000fe200078e02ff */
[C---:B------:R-:W-:Y:S01]  /*0710*/  LOP3.LUT R14, R192.reuse, R206, RZ, 0xfc, !PT ;  /* 0x000000cec00e7212 */ /* 0x040fe200078efcff */
[----:B------:R-:W-:Y:S01]  /*0720*/  IMAD.MOV.U32 R2, RZ, RZ, RZ ;  /* 0x000000ffff027224 */ /* 0x000fe200078e00ff */
[----:B------:R-:W-:-:S03]  /*0730*/  LOP3.LUT R16, R192, 0x40, R206, 0xfe, !PT ;  /* 0x00000040c0107812 */ /* 0x000fc600078efece */
[----:B------:R-:W-:Y:S01]  /*0740*/  IMAD.HI.U32 R2, R3, R5, R2 ;  /* 0x0000000503027227 */ /* 0x000fe200078e0002 */
[----:B------:R-:W-:-:S03]  /*0750*/  IABS R10, R16 ;  /* 0x00000010000a7213 */ /* 0x000fc60000000000 */
[----:B------:R-:W-:Y:S01]  /*0760*/  IMAD R3, R12, R8, R7 ;  /* 0x000000080c037224 */ /* 0x000fe200078e0207 */
[----:B------:R-:W-:Y:S01]  /*0770*/  IABS R8, R14 ;  /* 0x0000000e00087213 */ /* 0x000fe20000000000 */
[----:B------:R-:W-:-:S03]  /*0780*/  IMAD.HI.U32 R5, R4, R11, RZ ;  /* 0x0000000b04057227 */ /* 0x000fc600078e00ff */
[----:B------:R-:W-:Y:S01]  /*0790*/  ISETP.GT.U32.AND P4, PT, R12, R3, PT ;  /* 0x000000030c00720c */ /* 0x000fe20003f84070 */
[----:B------:R-:W-:-:S04]  /*07a0*/  IMAD.HI.U32 R0, R2, R8, RZ ;  /* 0x0000000802007227 */ /* 0x000fc800078e00ff */
[----:B------:R-:W-:-:S04]  /*07b0*/  IMAD.HI.U32 R2, R2, R10, RZ ;  /* 0x0000000a02027227 */ /* 0x000fc800078e00ff */
[----:B------:R-:W-:-:S04]  /*07c0*/  IMAD.HI.U32 R7, R4, R13, RZ ;  /* 0x0000000d04077227 */ /* 0x000fc800078e00ff */
[----:B------:R-:W-:Y:S02]  /*07d0*/  IMAD.MOV R2, RZ, RZ, -R2 ;  /* 0x000000ffff027224 */ /* 0x000fe400078e0a02 */
[----:B------:R-:W-:-:S04]  /*07e0*/  IMAD.HI.U32 R4, R4, R15, RZ ;  /* 0x0000000f04047227 */ /* 0x000fc800078e00ff */
[----:B------:R-:W-:Y:S02]  /*07f0*/  IMAD.MOV R0, RZ, RZ, -R0 ;  /* 0x000000ffff007224 */ /* 0x000fe400078e0a00 */
[----:B------:R-:W-:Y:S02]  /*0800*/  IMAD.MOV R5, RZ, RZ, -R5 ;  /* 0x000000ffff057224 */ /* 0x000fe400078e0a05 */
[----:B------:R-:W-:Y:S02]  /*0810*/  IMAD.MOV R7, RZ, RZ, -R7 ;  /* 0x000000ffff077224 */ /* 0x000fe400078e0a07 */
[C---:B------:R-:W-:Y:S02]  /*0820*/  IMAD R2, R9.reuse, R2, R10 ;  /* 0x0000000209027224 */ /* 0x040fe400078e020a */
[----:B------:R-:W-:Y:S02]  /*0830*/  IMAD.MOV R4, RZ, RZ, -R4 ;  /* 0x000000ffff047224 */ /* 0x000fe400078e0a04 */
[C---:B------:R-:W-:Y:S01]  /*0840*/  IMAD R0, R9.reuse, R0, R8 ;  /* 0x0000000009007224 */ /* 0x040fe200078e0208 */
[----:B------:R-:W-:Y:S01]  /*0850*/  ISETP.GT.U32.AND P3, PT, R9, R2, PT ;  /* 0x000000020900720c */ /* 0x000fe20003f64070 */
[----:B------:R-:W-:-:S02]  /*0860*/  IMAD R5, R12, R5, R11 ;  /* 0x000000050c057224 */ /* 0x000fc400078e020b */
[C---:B------:R-:W-:Y:S01]  /*0870*/  IMAD R7, R12.reuse, R7, R13 ;  /* 0x000000070c077224 */ /* 0x040fe200078e020d */
[----:B------:R-:W-:Y:S01]  /*0880*/  ISETP.GT.U32.AND P2, PT, R9, R0, PT ;  /* 0x000000000900720c */ /* 0x000fe20003f44070 */
[C---:B------:R-:W-:Y:S01]  /*0890*/  IMAD R8, R12.reuse, R4, R15 ;  /* 0x000000040c087224 */ /* 0x040fe200078e020f */
[C---:B------:R-:W-:Y:S01]  /*08a0*/  ISETP.GT.U32.AND P5, PT, R12.reuse, R5, PT ;  /* 0x000000050c00720c */ /* 0x040fe20003fa4070 */
[----:B------:R-:W-:Y:S01]  /*08b0*/  @!P4 IMAD.IADD R3, R3, 0x1, -R12 ;  /* 0x000000010303c824 */ /* 0x000fe200078e0a0c */
[C---:B------:R-:W-:Y:S02]  /*08c0*/  ISETP.GT.U32.AND P0, PT, R12.reuse, R7, PT ;  /* 0x000000070c00720c */ /* 0x040fe40003f04070 */
[----:B------:R-:W-:Y:S02]  /*08d0*/  ISETP.GT.U32.AND P1, PT, R12, R8, PT ;  /* 0x000000080c00720c */ /* 0x000fe40003f24070 */
[C---:B------:R-:W-:Y:S01]  /*08e0*/  LOP3.LUT R4, R207.reuse, 0x30, R208, 0x48, !PT ;  /* 0x00000030cf047812 */ /* 0x040fe200078e48d0 */
[----:B------:R-:W-:Y:S01]  /*08f0*/  @!P3 IMAD.IADD R2, R2, 0x1, -R9 ;  /* 0x000000010202b824 */ /* 0x000fe200078e0a09 */
[----:B------:R-:W-:-:S03]  /*0900*/  LOP3.LUT R207, R207, 0x30, RZ, 0xc0, !PT ;  /* 0x00000030cfcf7812 */ /* 0x000fc600078ec0ff */
[--C-:B------:R-:W-:Y:S01]  /*0910*/  @!P2 IMAD.IADD R0, R0, 0x1, -R9.reuse ;  /* 0x000000010000a824 */ /* 0x100fe200078e0a09 */
[----:B------:R-:W-:Y:S01]  /*0920*/  ISETP.GT.U32.AND P2, PT, R9, R2, PT ;  /* 0x000000020900720c */ /* 0x000fe20003f44070 */
[--C-:B------:R-:W-:Y:S01]  /*0930*/  @!P5 IMAD.IADD R5, R5, 0x1, -R12.reuse ;  /* 0x000000010505d824 */ /* 0x100fe200078e0a0c */
[----:B------:R-:W-:Y:S01]  /*0940*/  ISETP.GE.AND P5, PT, R6, RZ, PT ;  /* 0x000000ff0600720c */ /* 0x000fe20003fa6270 */
[--C-:B------:R-:W-:Y:S01]  /*0950*/  @!P0 IMAD.IADD R7, R7, 0x1, -R12.reuse ;  /* 0x0000000107078824 */ /* 0x100fe200078e0a0c */
[----:B------:R-:W-:Y:S01]  /*0960*/  ISETP.GT.U32.AND P0, PT, R12, R3, PT ;  /* 0x000000030c00720c */ /* 0x000fe20003f04070 */
[----:B------:R-:W-:Y:S01]  /*0970*/  @!P1 IMAD.IADD R8, R8, 0x1, -R12 ;  /* 0x0000000108089824 */ /* 0x000fe200078e0a0c */
[----:B------:R-:W-:Y:S01]  /*0980*/  ISETP.GT.U32.AND P6, PT, R9, R0, PT ;  /* 0x000000000900720c */ /* 0x000fe20003fc4070 */
[--C-:B------:R-:W-:Y:S01]  /*0990*/  IMAD R206, R206, 0x40, R4.reuse ;  /* 0x00000040cece7824 */ /* 0x100fe200078e0204 */
[C---:B------:R-:W-:Y:S01]  /*09a0*/  ISETP.GT.U32.AND P1, PT, R12.reuse, R5, PT ;  /* 0x000000050c00720c */ /* 0x040fe20003f24070 */
[--C-:B------:R-:W-:Y:S01]  /*09b0*/  IMAD R205, R205, 0x40, R4.reuse ;  /* 0x00000040cdcd7824 */ /* 0x100fe200078e0204 */
[----:B------:R-:W-:Y:S01]  /*09c0*/  ISETP.GT.U32.AND P3, PT, R12, R7, PT ;  /* 0x000000070c00720c */ /* 0x000fe20003f64070 */
[----:B------:R-:W-:Y:S01]  /*09d0*/  IMAD R204, R204, 0x40, R4 ;  /* 0x00000040cccc7824 */ /* 0x000fe200078e0204 */
[----:B------:R-:W-:Y:S01]  /*09e0*/  ISETP.GT.U32.AND P4, PT, R12, R8, PT ;  /* 0x000000080c00720c */ /* 0x000fe20003f84070 */
[----:B------:R-:W-:Y:S01]  /*09f0*/  @!P2 IMAD.IADD R2, R2, 0x1, -R9 ;  /* 0x000000010202a824 */ /* 0x000fe200078e0a09 */
[----:B------:R-:W-:Y:S01]  /*0a00*/  ISETP.GE.AND P2, PT, R14, RZ, PT ;  /* 0x000000ff0e00720c */ /* 0x000fe20003f46270 */
[----:B------:R-:W-:-:S02]  /*0a10*/  IMAD.MOV.U32 R14, RZ, RZ, 0x3f ;  /* 0x0000003fff0e7424 */ /* 0x000fc400078e00ff */
[--C-:B------:R-:W-:Y:S01]  /*0a20*/  @!P0 IMAD.IADD R3, R3, 0x1, -R12.reuse ;  /* 0x0000000103038824 */ /* 0x100fe200078e0a0c */
[----:B------:R-:W-:Y:S01]  /*0a30*/  ISETP.GE.AND P0, PT, R18, RZ, PT ;  /* 0x000000ff1200720c */ /* 0x000fe20003f06270 */
[----:B------:R-:W-:Y:S01]  /*0a40*/  @!P6 IMAD.IADD R0, R0, 0x1, -R9 ;  /* 0x000000010000e824 */ /* 0x000fe200078e0a09 */
[----:B------:R-:W-:Y:S01]  /*0a50*/  ISETP.GE.AND P6, PT, R17, RZ, PT ;  /* 0x000000ff1100720c */ /* 0x000fe20003fc6270 */
[--C-:B------:R-:W-:Y:S01]  /*0a60*/  @!P1 IMAD.IADD R5, R5, 0x1, -R12.reuse ;  /* 0x0000000105059824 */ /* 0x100fe200078e0a0c */
[----:B------:R-:W-:Y:S01]  /*0a70*/  ISETP.GE.AND P1, PT, R19, RZ, PT ;  /* 0x000000ff1300720c */ /* 0x000fe20003f26270 */
[--C-:B------:R-:W-:Y:S01]  /*0a80*/  @!P3 IMAD.IADD R7, R7, 0x1, -R12.reuse ;  /* 0x000000010707b824 */ /* 0x100fe200078e0a0c */
[----:B------:R-:W-:Y:S01]  /*0a90*/  IADD3 R14, R14, c[0x0][0x180], RZ ;  /* 0x000060000e0e7a10 */ /* 0x000fe20007ffe0ff */
[----:B------:R-:W-:Y:S01]  /*0aa0*/  @!P4 IMAD.IADD R8, R8, 0x1, -R12 ;  /* 0x000000010808c824 */ /* 0x000fe200078e0a0c */
[----:B------:R-:W-:Y:S01]  /*0ab0*/  ISETP.GE.AND P3, PT, R16, RZ, PT ;  /* 0x000000ff1000720c */ /* 0x000fe20003f66270 */
[----:B------:R-:W-:Y:S01]  /*0ac0*/  @!P2 IMAD.MOV R0, RZ, RZ, -R0 ;  /* 0x000000ffff00a224 */ /* 0x000fe200078e0a00 */
[C---:B------:R-:W-:Y:S01]  /*0ad0*/  ISETP.GT.AND P2, PT, R14.reuse, 0x3f, PT ;  /* 0x0000003f0e00780c */ /* 0x040fe20003f44270 */
[----:B------:R-:W-:Y:S01]  /*0ae0*/  IMAD.MOV.U32 R6, RZ, RZ, R5 ;  /* 0x000000ffff067224 */ /* 0x000fe200078e0005 */
[----:B------:R-:W-:Y:S01]  /*0af0*/  ISETP.NE.AND P4, PT, RZ, c[0x0][0x178], PT ;  /* 0x00005e00ff007a0c */ /* 0x000fe20003f85270 */
[----:B------:R-:W-:Y:S01]  /*0b00*/  @!P0 IMAD.MOV R7, RZ, RZ, -R7 ;  /* 0x000000ffff078224 */ /* 0x000fe200078e0a07 */
[----:B------:R-:W-:Y:S01]  /*0b10*/  ISETP.GE.AND P0, PT, R207, UR4, PT ;  /* 0x00000004cf007c0c */ /* 0x000fe2000bf06270 */
[----:B------:R-:W-:Y:S01]  /*0b20*/  IMAD R203, R203, 0x40, R4 ;  /* 0x00000040cbcb7824 */ /* 0x000fe200078e0204 */
[----:B------:R-:W-:Y:S01]  /*0b30*/  SEL R5, RZ, 0x10, !P2 ;  /* 0x00000010ff057807 */ /* 0x000fe20005000000 */
[----:B------:R-:W-:Y:S01]  /*0b40*/  @!P6 IMAD.MOV R6, RZ, RZ, -R6 ;  /* 0x000000ffff06e224 */ /* 0x000fe200078e0a06 */
[----:B------:R-:W-:Y:S01]  /*0b50*/  ISETP.GT.AND P6, PT, R14, 0x7f, PT ;  /* 0x0000007f0e00780c */ /* 0x000fe20003fc4270 */
[----:B------:R-:W-:Y:S01]  /*0b60*/  @!P1 IMAD.MOV R8, RZ, RZ, -R8 ;  /* 0x000000ffff089224 */ /* 0x000fe200078e0a08 */
[----:B------:R-:W-:Y:S01]  /*0b70*/  ISETP.GE.AND P1, PT, R207, c[0x0][0x180], PT ;  /* 0x00006000cf007a0c */ /* 0x000fe20003f26270 */
[----:B------:R-:W-:Y:S01]  /*0b80*/  IMAD.MOV.U32 R4, RZ, RZ, R3 ;  /* 0x000000ffff047224 */ /* 0x000fe200078e0003 */
[----:B------:R-:W-:Y:S01]  /*0b90*/  SEL R10, RZ, 0x10, P0 ;  /* 0x00000010ff0a7807 */ /* 0x000fe20000000000 */
[----:B------:R-:W-:Y:S01]  /*0ba0*/  @!P3 IMAD.MOV R2, RZ, RZ, -R2 ;  /* 0x000000ffff02b224 */ /* 0x000fe200078e0a02 */
[----:B------:R-:W-:Y:S01]  /*0bb0*/  LOP3.LUT R3, RZ, c[0x0][0x178], RZ, 0x33, !PT ;  /* 0x00005e00ff037a12 */ /* 0x000fe200078e33ff */
[----:B------:R-:W-:Y:S01]  /*0bc0*/  @!P5 IMAD.MOV R4, RZ, RZ, -R4 ;  /* 0x000000ffff04d224 */ /* 0x000fe200078e0a04 */
[----:B------:R-:W-:-:S02]  /*0bd0*/  SEL R9, R5, RZ, !P1 ;  /* 0x000000ff05097207 */ /* 0x000fc40004800000 */
[----:B------:R-:W-:Y:S02]  /*0be0*/  SEL R10, R10, RZ, P6 ;  /* 0x000000ff0a0a7207 */ /* 0x000fe40003000000 */
[----:B------:R-:W-:Y:S02]  /*0bf0*/  ISETP.NE.AND P5, PT, RZ, c[0x0][0x17c], PT ;  /* 0x00005f00ff007a0c */ /* 0x000fe40003fa5270 */
[----:B------:R-:W-:Y:S02]  /*0c00*/  LOP3.LUT R5, RZ, c[0x0][0x17c], RZ, 0x33, !PT ;  /* 0x00005f00ff057a12 */ /* 0x000fe400078e33ff */
[----:B------:R-:W-:Y:S02]  /*0c10*/  ISETP.NE.U32.AND P3, PT, R10, RZ, PT ;  /* 0x000000ff0a00720c */ /* 0x000fe40003f65070 */
[----:B------:R-:W-:Y:S02]  /*0c20*/  SEL R0, R3, R0, !P4 ;  /* 0x0000000003007207 */ /* 0x000fe40006000000 */
[----:B------:R-:W-:-:S02]  /*0c30*/  SEL R10, R5, R4, !P5 ;  /* 0x00000004050a7207 */ /* 0x000fc40006800000 */
[C---:B------:R-:W-:Y:S01]  /*0c40*/  SEL R6, R5.reuse, R6, !P5 ;  /* 0x0000000605067207 */ /* 0x040fe20006800000 */
[--C-:B------:R-:W-:Y:S01]  /*0c50*/  IMAD R0, R0, c[0x0][0x184], R207.reuse ;  /* 0x0000610000007a24 */ /* 0x100fe200078e02cf */
[----:B------:R-:W-:Y:S01]  /*0c60*/  SEL R12, R5, R7, !P5 ;  /* 0x00000007050c7207 */ /* 0x000fe20006800000 */
[--C-:B------:R-:W-:Y:S01]  /*0c70*/  IMAD R10, R10, c[0x0][0x188], R207.reuse ;  /* 0x000062000a0a7a24 */ /* 0x100fe200078e02cf */
[----:B------:R-:W-:Y:S01]  /*0c80*/  ISETP.NE.U32.AND P6, PT, R9, RZ, PT ;  /* 0x000000ff0900720c */ /* 0x000fe20003fc5070 */
[--C-:B------:R-:W-:Y:S01]  /*0c90*/  IMAD R9, R6, c[0x0][0x188], R207.reuse ;  /* 0x0000620006097a24 */ /* 0x100fe200078e02cf */
[----:B------:R-:W-:Y:S01]  /*0ca0*/  SEL R4, R3, R2, !P4 ;  /* 0x0000000203047207 */ /* 0x000fe20006000000 */
[--C-:B------:R-:W-:Y:S01]  /*0cb0*/  IMAD R12, R12, c[0x0][0x188], R207.reuse ;  /* 0x000062000c0c7a24 */ /* 0x100fe200078e02cf */
[----:B------:R-:W-:Y:S02]  /*0cc0*/  SEL R8, R5, R8, !P5 ;  /* 0x0000000805087207 */ /* 0x000fe40006800000 */
[----:B------:R-:W-:Y:S01]  /*0cd0*/  SHF.R.S32.HI R3, RZ, 0x1f, R0 ;  /* 0x0000001fff037819 */ /* 0x000fe20000011400 */
[--C-:B------:R-:W-:Y:S01]  /*0ce0*/  IMAD R4, R4, c[0x0][0x184], R207.reuse ;  /* 0x0000610004047a24 */ /* 0x100fe200078e02cf */
[----:B------:R-:W-:Y:S01]  /*0cf0*/  IADD3 R2, P4, R0, c[0x0][0x160], RZ ;  /* 0x0000580000027a10 */ /* 0x000fe20007f9e0ff */
[----:B------:R-:W-:Y:S01]  /*0d00*/  IMAD R13, R8, c[0x0][0x188], R207 ;  /* 0x00006200080d7a24 */ /* 0x000fe200078e02cf */
[----:B------:R-:W-:-:S02]  /*0d10*/  SHF.R.S32.HI R0, RZ, 0x1f, R10 ;  /* 0x0000001fff007819 */ /* 0x000fc4000001140a */
[----:B------:R-:W-:Y:S02]  /*0d20*/  IADD3 R6, P5, R10, c[0x0][0x168], RZ ;  /* 0x00005a000a067a10 */ /* 0x000fe40007fbe0ff */
[----:B------:R-:W-:Y:S02]  /*0d30*/  SHF.R.S32.HI R11, RZ, 0x1f, R12 ;  /* 0x0000001fff0b7819 */ /* 0x000fe4000001140c */
[----:B------:R-:W-:Y:S02]  /*0d40*/  IADD3.X R7, R0, c[0x0][0x16c], RZ, P5, !PT ;  /* 0x00005b0000077a10 */ /* 0x000fe40002ffe4ff */
[----:B------:R-:W-:Y:S02]  /*0d50*/  IADD3 R10, P5, R12, c[0x0][0x168], RZ ;  /* 0x00005a000c0a7a10 */ /* 0x000fe40007fbe0ff */
[----:B------:R-:W-:Y:S02]  /*0d60*/  IADD3.X R3, R3, c[0x0][0x164], RZ, P4, !PT ;  /* 0x0000590003037a10 */ /* 0x000fe400027fe4ff */
[----:B------:R-:W-:-:S02]  /*0d70*/  SHF.R.S32.HI R5, RZ, 0x1f, R9 ;  /* 0x0000001fff057819 */ /* 0x000fc40000011409 */
[----:B------:R-:W-:Y:S01]  /*0d80*/  IADD3 R8, P4, R9, c[0x0][0x168], RZ ;  /* 0x00005a0009087a10 */ /* 0x000fe20007f9e0ff */
[----:B------:R1:W-:Y:S01]  /*0d90*/  LDGSTS.E.BYPASS.128 [R206], [R2.64], P6 ;  /* 0x0000000002ce7fae */ /* 0x0003e2000b101c4c */
[----:B------:R-:W-:Y:S02]  /*0da0*/  IADD3.X R11, R11, c[0x0][0x16c], RZ, P5, !PT ;  /* 0x00005b000b0b7a10 */ /* 0x000fe40002ffe4ff */
[----:B------:R-:W-:Y:S02]  /*0db0*/  SHF.R.S32.HI R0, RZ, 0x1f, R4 ;  /* 0x0000001fff007819 */ /* 0x000fe40000011404 */
[----:B------:R-:W-:Y:S02]  /*0dc0*/  IADD3 R4, P5, R4, c[0x0][0x160], RZ ;  /* 0x0000580004047a10 */ /* 0x000fe40007fbe0ff */
[----:B------:R-:W-:Y:S02]  /*0dd0*/  IADD3.X R9, R5, c[0x0][0x16c], RZ, P4, !PT ;  /* 0x00005b0005097a10 */ /* 0x000fe400027fe4ff */
[----:B------:R-:W-:-:S02]  /*0de0*/  IADD3.X R5, R0, c[0x0][0x164], RZ, P5, !PT ;  /* 0x0000590000057a10 */ /* 0x000fc40002ffe4ff */
[----:B------:R-:W-:Y:S02]  /*0df0*/  SHF.R.S32.HI R15, RZ, 0x1f, R13 ;  /* 0x0000001fff0f7819 */ /* 0x000fe4000001140d */
[----:B------:R-:W-:Y:S01]  /*0e00*/  IADD3 R12, P4, R13, c[0x0][0x168], RZ ;  /* 0x00005a000d0c7a10 */ /* 0x000fe20007f9e0ff */
[----:B------:R1:W-:Y:S01]  /*0e10*/  LDGSTS.E.BYPASS.128 [R205], [R4.64], P6 ;  /* 0x0000000004cd7fae */ /* 0x0003e2000b101c4c */
[----:B------:R-:W-:Y:S02]  /*0e20*/  PLOP3.LUT P1, PT, P1, PT, PT, 0x8, 0x0 ;  /* 0x000000000000781c */ /* 0x000fe40000f2e170 */
[----:B------:R-:W-:Y:S01]  /*0e30*/  IADD3.X R13, R15, c[0x0][0x16c], RZ, P4, !PT ;  /* 0x00005b000f0d7a10 */ /* 0x000fe200027fe4ff */
[----:B------:R-:W0:Y:S01]  /*0e40*/  LDGDEPBAR ;  /* 0x00000000000079af */ /* 0x000e220000000000 */
[----:B------:R-:W-:-:S03]  /*0e50*/  PLOP3.LUT P0, PT, P0, PT, PT, 0x8, 0x0 ;  /* 0x000000000000781c */ /* 0x000fc6000070e170 */
[----:B------:R1:W-:Y:S04]  /*0e60*/  LDGSTS.E.BYPASS.128 [R206+0x4000], [R6.64], P6 ;  /* 0x0400000006ce7fae */ /* 0x0003e8000b101c4c */
[----:B------:R1:W-:Y:S04]  /*0e70*/  LDGSTS.E.BYPASS.128 [R205+0x4000], [R8.64], P6 ;  /* 0x0400000008cd7fae */ /* 0x0003e8000b101c4c */
[----:B------:R1:W-:Y:S04]  /*0e80*/  LDGSTS.E.BYPASS.128 [R204+0x4000], [R10.64], P6 ;  /* 0x040000000acc7fae */ /* 0x0003e8000b101c4c */
[----:B------:R1:W-:Y:S04]  /*0e90*/  LDGSTS.E.BYPASS.128 [R203+0x4000], [R12.64], P6 ;  /* 0x040000000ccb7fae */ /* 0x0003e8000b101c4c */
[----:B------:R-:W0:Y:S04]  /*0ea0*/  LDGDEPBAR ;  /* 0x00000000000079af */ /* 0x000e280000000000 */
[----:B------:R-:W-:Y:S06]  /*0eb0*/  BAR.SYNC.DEFER_BLOCKING 0x0 ;  /* 0x0000000000007b1d */ /* 0x000fec0000010000 */
[----:B------:R-:W-:Y:S01]  /*0ec0*/  @!PT LDS RZ, [RZ] ;  /* 0x00000000fffff984 */ /* 0x000fe20000000800 */
[----:B------:R-:W-:Y:S01]  /*0ed0*/  @!PT LDS RZ, [RZ] ;  /* 0x00000000fffff984 */ /* 0x000fe20000000800 */
[----:B------:R-:W-:Y:S01]  /*0ee0*/  @!PT LDS RZ, [RZ] ;  /* 0x00000000fffff984 */ /* 0x000fe20000000800 */
[----:B------:R1:W-:Y:S04]  /*0ef0*/  LDGSTS.E.BYPASS.128 [R206+0x2000], [R2.64+0x40], P3 ;  /* 0x0200004002ce7fae */ /* 0x0003e80009901c4c */
[----:B------:R1:W-:Y:S04]  /*0f00*/  LDGSTS.E.BYPASS.128 [R205+0x2000], [R4.64+0x40], P3 ;  /* 0x0200004004cd7fae */ /* 0x0003e80009901c4c */
[----:B------:R-:W0:Y:S04]  /*0f10*/  LDGDEPBAR ;  /* 0x00000000000079af */ /* 0x000e280000000000 */
[----:B------:R1:W-:Y:S04]  /*0f20*/  LDGSTS.E.BYPASS.128 [R206+0x8000], [R6.64+0x40], P3 ;  /* 0x0800004006ce7fae */ /* 0x0003e80009901c4c */
[----:B------:R1:W-:Y:S04]  /*0f30*/  LDGSTS.E.BYPASS.128 [R205+0x8000], [R8.64+0x40], P3 ;  /* 0x0800004008cd7fae */ /* 0x0003e80009901c4c */
[----:B------:R1:W-:Y:S04]  /*0f40*/  LDGSTS.E.BYPASS.128 [R204+0x8000], [R10.64+0x40], P3 ;  /* 0x080000400acc7fae */ /* 0x0003e80009901c4c */
[----:B------:R1:W-:Y:S04]  /*0f50*/  LDGSTS.E.BYPASS.128 [R203+0x8000], [R12.64+0x40], P3 ;  /* 0x080000400ccb7fae */ /* 0x0003e80009901c4c */
[----:B------:R-:W0:Y:S01]  /*0f60*/  LDGDEPBAR ;  /* 0x00000000000079af */ /* 0x000e220000000000 */
[----:B------:R-:W-:-:S04]  /*0f70*/  DEPBAR.LE SB0, 0x2 ;  /* 0x000080800000791a */ /* 0x000fc80000000000 */
[----:B------:R-:W-:Y:S06]  /*0f80*/  BAR.SYNC.DEFER_BLOCKING 0x0 ;  /* 0x0000000000007b1d */ /* 0x000fec0000010000 */
[----:B------:R-:W-:Y:S05]  /*0f90*/  @P2 BRA `(.L_x_0) ;  /* 0x0000044000002947 */ /* 0x000fea0003800000 */
[----:B-1----:R-:W-:Y:S01]  /*0fa0*/  IMAD.SHL.U32 R195, R209, 0x8, RZ ;  /* 0x00000008d1c37824 */ /* 0x002fe200078e00ff */
[----:B------:R-:W-:Y:S01]  /*0fb0*/  SHF.R.U32.HI R196, RZ, 0x3, R194 ;  /* 0x00000003ffc47819 */ /* 0x000fe200000116c2 */
[----:B------:R-:W-:Y:S02]  /*0fc0*/  IMAD.MOV.U32 R56, RZ, RZ, RZ ;  /* 0x000000ffff387224 */ /* 0x000fe400078e00ff */
[----:B------:R-:W-:Y:S01]  /*0fd0*/  IMAD.MOV.U32 R58, RZ, RZ, RZ ;  /* 0x000000ffff3a7224 */ /* 0x000fe200078e00ff */
[----:B------:R-:W-:Y:S01]  /*0fe0*/  LOP3.LUT R195, R195, 0x18, RZ, 0xc0, !PT ;  /* 0x00000018c3c37812 */ /* 0x000fe200078ec0ff */
[----:B------:R-:W-:-:S02]  /*0ff0*/  IMAD.MOV.U32 R36, RZ, RZ, RZ ;  /* 0x000000ffff247224 */ /* 0x000fc400078e00ff */
[----:B------:R-:W-:Y:S02]  /*1000*/  IMAD.MOV.U32 R38, RZ, RZ, RZ ;  /* 0x000000ffff267224 */ /* 0x000fe400078e00ff */
[----:B------:R-:W-:Y:S02]  /*1010*/  IMAD.MOV.U32 R40, RZ, RZ, RZ ;  /* 0x000000ffff287224 */ /* 0x000fe400078e00ff */
[----:B------:R-:W-:Y:S02]  /*1020*/  IMAD.MOV.U32 R42, RZ, RZ, RZ ;  /* 0x000000ffff2a7224 */ /* 0x000fe400078e00ff */
[----:B------:R-:W-:Y:S02]  /*1030*/  IMAD.MOV.U32 R44, RZ, RZ, RZ ;  /* 0x000000ffff2c7224 */ /* 0x000fe400078e00ff */
[----:B------:R-:W-:Y:S02]  /*1040*/  IMAD.MOV.U32 R46, RZ, RZ, RZ ;  /* 0x000000ffff2e7224 */ /* 0x000fe400078e00ff */
        /* <DEDUP_REMOVED lines=55> */
[----:B------:R-:W-:Y:S01]  /*13c0*/  IMAD.MOV.U32 R66, RZ, RZ, RZ ;  /* 0x000000ffff427224 */ /* 0x000fe200078e00ff */
[----:B------:R-:W-:Y:S05]  /*13d0*/  BRA `(.L_x_1) ;  /* 0x000032f000007947 */ /* 0x000fea0003800000 */
.L_x_0:
[----:B-1----:R-:W-:Y:S01]  /*13e0*/  SHF.R.S32.HI R15, RZ, 0x1f, R14 ;  /* 0x0000001fff0f7819 */ /* 0x002fe2000001140e */
[----:B------:R-:W-:Y:S01]  /*13f0*/  IMAD.SHL.U32 R195, R209, 0x8, RZ ;  /* 0x00000008d1c37824 */ /* 0x000fe200078e00ff */
[--C-:B------:R-:W-:Y:S01]  /*1400*/  SHF.R.U32.HI R0, RZ, 0x3, R194.reuse ;  /* 0x00000003ff007819 */ /* 0x100fe200000116c2 */
[----:B------:R-:W-:Y:S01]  /*1410*/  IMAD.MOV.U32 R211, RZ, RZ, 0x1 ;  /* 0x00000001ffd37424 */ /* 0x000fe200078e00ff */
[----:B------:R-:W-:Y:S01]  /*1420*/  LEA.HI R15, R15, R14, RZ, 0x6 ;  /* 0x0000000e0f0f7211 */ /* 0x000fe200078f30ff */
[----:B------:R-:W-:Y:S01]  /*1430*/  CS2R R56, SRZ ;  /* 0x0000000000387805 */ /* 0x000fe2000001ff00 */
[----:B------:R-:W-:Y:S01]  /*1440*/  SHF.R.U32.HI R17, RZ, 0x6, R194 ;  /* 0x00000006ff117819 */ /* 0x000fe200000116c2 */
[----:B------:R-:W-:Y:S01]  /*1450*/  CS2R R58, SRZ ;  /* 0x00000000003a7805 */ /* 0x000fe2000001ff00 */
[----:B------:R-:W-:Y:S01]  /*1460*/  SHF.R.U32.HI R16, RZ, 0x4, R210 ;  /* 0x00000004ff107819 */ /* 0x000fe200000116d2 */
[----:B------:R-:W-:Y:S01]  /*1470*/  CS2R R36, SRZ ;  /* 0x0000000000247805 */ /* 0x000fe2000001ff00 */
[----:B------:R-:W-:Y:S01]  /*1480*/  SGXT.U32 R14, R0, 0x1 ;  /* 0x00000001000e781a */ /* 0x000fe20000000000 */
[----:B------:R-:W-:Y:S01]  /*1490*/  CS2R R38, SRZ ;  /* 0x0000000000267805 */ /* 0x000fe2000001ff00 */
[----:B------:R-:W-:Y:S01]  /*14a0*/  LOP3.LUT R195, R195, 0x18, RZ, 0xc0, !PT ;  /* 0x00000018c3c37812 */ /* 0x000fe200078ec0ff */
[----:B------:R-:W-:Y:S01]  /*14b0*/  CS2R R40, SRZ ;  /* 0x0000000000287805 */ /* 0x000fe2000001ff00 */
[----:B------:R-:W-:Y:S01]  /*14c0*/  LOP3.LUT R0, R194, 0x7, RZ, 0xc0, !PT ;  /* 0x00000007c2007812 */ /* 0x000fe200078ec0ff */
[----:B------:R-:W-:Y:S01]  /*14d0*/  CS2R R42, SRZ ;  /* 0x00000000002a7805 */ /* 0x000fe2000001ff00 */
[----:B------:R-:W-:Y:S01]  /*14e0*/  LOP3.LUT R17, R14, 0x2, R17, 0xf8, !PT ;  /* 0x000000020e117812 */ /* 0x000fe200078ef811 */
[C---:B------:R-:W-:Y:S01]  /*14f0*/  IMAD R21, R16.reuse, 0x20, R195 ;  /* 0x0000002010157824 */ /* 0x040fe200078e02c3 */
[----:B------:R-:W-:Y:S01]  /*1500*/  SHF.R.U32.HI R19, RZ, 0x1, R194 ;  /* 0x00000001ff137819 */ /* 0x000fe200000116c2 */
[----:B------:R-:W-:Y:S01]  /*1510*/  CS2R R44, SRZ ;  /* 0x00000000002c7805 */ /* 0x000fe2000001ff00 */
[----:B------:R-:W-:Y:S01]  /*1520*/  IADD3 R18, R16, 0x2, RZ ;  /* 0x0000000210127810 */ /* 0x000fe20007ffe0ff */
[----:B------:R-:W-:Y:S01]  /*1530*/  IMAD R17, R17, 0x8, R0 ;  /* 0x0000000811117824 */ /* 0x000fe200078e0200 */
[----:B------:R-:W-:Y:S01]  /*1540*/  SGXT.U32 R19, R19, 0x2 ;  /* 0x000000021313781a */ /* 0x000fe20000000000 */
[----:B------:R-:W-:Y:S01]  /*1550*/  IMAD.IADD R21, R0, 0x1, R21 ;  /* 0x0000000100157824 */ /* 0x000fe200078e0215 */
[----:B------:R-:W-:Y:S01]  /*1560*/  F2FP.PACK_AB.RZ R0, RZ, RZ ;  /* 0x000000ffff00723e */ /* 0x000fe200000180ff */
[----:B------:R-:W-:Y:S01]  /*1570*/  IMAD.SHL.U32 R199, R17, 0x40, RZ ;  /* 0x0000004011c77824 */ /* 0x000fe200078e00ff */
[-C--:B------:R-:W-:Y:S01]  /*1580*/  LOP3.LUT R20, R18, R19.reuse, RZ, 0x3c, !PT ;  /* 0x0000001312147212 */ /* 0x080fe200078e3cff */
[----:B------:R-:W-:Y:S01]  /*1590*/  IMAD.SHL.U32 R21, R21, 0x40, RZ ;  /* 0x0000004015157824 */ /* 0x000fe200078e00ff */
[-C--:B------:R-:W-:Y:S01]  /*15a0*/  LOP3.LUT R18, R16, R19.reuse, RZ, 0x3c, !PT ;  /* 0x0000001310127212 */ /* 0x080fe200078e3cff */
[----:B------:R-:W-:Y:S01]  /*15b0*/  CS2R R46, SRZ ;  /* 0x00000000002e7805 */ /* 0x000fe2000001ff00 */
[----:B------:R-:W-:Y:S01]  /*15c0*/  PRMT R0, R0, 0x5410, R0 ;  /* 0x0000541000007816 */ /* 0x000fe20000000000 */
[----:B------:R-:W-:Y:S01]  /*15d0*/  IMAD.SHL.U32 R20, R20, 0x10, RZ ;  /* 0x0000001014147824 */ /* 0x000fe200078e00ff */
[----:B------:R-:W-:Y:S01]  /*15e0*/  LOP3.LUT R16, R14, R19, RZ, 0x3c, !PT ;  /* 0x000000130e107212 */ /* 0x000fe200078e3cff */
[----:B------:R-:W-:Y:S01]  /*15f0*/  IMAD.SHL.U32 R18, R18, 0x10, RZ ;  /* 0x0000001012127824 */ /* 0x000fe200078e00ff */
[----:B------:R-:W-:Y:S01]  /*1600*/  IADD3 R190, P6, R12, 0x80, RZ ;  /* 0x000000800cbe7810 */ /* 0x000fe20007fde0ff */
[----:B------:R-:W-:Y:S01]  /*1610*/  CS2R R48, SRZ ;  /* 0x0000000000307805 */ /* 0x000fe2000001ff00 */
[----:B------:R-:W-:Y:S01]  /*1620*/  LOP3.LUT R14, R19, 0x2, R14, 0x1e, !PT ;  /* 0x00000002130e7812 */ /* 0x000fe200078e1e0e */
[----:B------:R-:W-:Y:S01]  /*1630*/  IMAD.SHL.U32 R16, R16, 0x10, RZ ;  /* 0x0000001010107824 */ /* 0x000fe200078e00ff */
[----:B------:R-:W-:Y:S01]  /*1640*/  LOP3.LUT R0, R0, 0xfffefffe, RZ, 0xc0, !PT ;  /* 0xfffefffe00007812 */ /* 0x000fe200078ec0ff */
[----:B------:R-:W-:Y:S01]  /*1650*/  IMAD.X R189, RZ, RZ, R13, P6 ;  /* 0x000000ffffbd7224 */ /* 0x000fe200030e060d */
[----:B------:R-:W-:Y:S01]  /*1660*/  IADD3 R188, P5, R10, 0x80, RZ ;  /* 0x000000800abc7810 */ /* 0x000fe20007fbe0ff */
[----:B------:R-:W-:Y:S01]  /*1670*/  IMAD.SHL.U32 R14, R14, 0x10, RZ ;  /* 0x000000100e0e7824 */ /* 0x000fe200078e00ff */
[----:B------:R-:W-:Y:S01]  /*1680*/  IADD3 R182, P4, R8, 0x80, RZ ;  /* 0x0000008008b67810 */ /* 0x000fe20007f9e0ff */
[----:B------:R-:W-:Y:S01]  /*1690*/  CS2R R50, SRZ ;  /* 0x0000000000327805 */ /* 0x000fe2000001ff00 */
[----:B------:R-:W-:Y:S01]  /*16a0*/  IADD3 R180, P3, R6, 0x80, RZ ;  /* 0x0000008006b47810 */ /* 0x000fe20007f7e0ff */
[----:B------:R-:W-:Y:S01]  /*16b0*/  CS2R R52, SRZ ;  /* 0x0000000000347805 */ /* 0x000fe2000001ff00 */
[----:B------:R-:W-:Y:S01]  /*16c0*/  IADD3 R178, P2, R4, 0x80, RZ ;  /* 0x0000008004b27810 */ /* 0x000fe20007f5e0ff */
[----:B------:R-:W-:Y:S01]  /*16d0*/  CS2R R54, SRZ ;  /* 0x0000000000367805 */ /* 0x000fe2000001ff00 */
[----:B------:R-:W-:Y:S01]  /*16e0*/  IADD3 R176, P6, R2, 0x80, RZ ;  /* 0x0000008002b07810 */ /* 0x000fe20007fde0ff */
[----:B------:R-:W-:Y:S01]  /*16f0*/  CS2R R60, SRZ ;  /* 0x00000000003c7805 */ /* 0x000fe2000001ff00 */
[----:B------:R-:W-:Y:S01]  /*1700*/  SHF.R.S32.HI R202, RZ, 0x6, R15 ;  /* 0x00000006ffca7819 */ /* 0x000fe2000001140f */
[----:B------:R-:W-:Y:S01]  /*1710*/  CS2R R62, SRZ ;  /* 0x00000000003e7805 */ /* 0x000fe2000001ff00 */
[----:B------:R-:W-:Y:S01]  /*1720*/  IADD3 R193, R0, 0x800080, RZ ;  /* 0x0080008000c17810 */ /* 0x000fe20007ffe0ff */
[----:B------:R-:W-:Y:S01]  /*1730*/  CS2R R72, SRZ ;  /* 0x0000000000487805 */ /* 0x000fe2000001ff00 */
[----:B------:R-:W-:Y:S01]  /*1740*/  LOP3.LUT R200, R199, R18, RZ, 0xfc, !PT ;  /* 0x00000012c7c87212 */ /* 0x000fe200078efcff */
[----:B------:R-:W-:Y:S01]  /*1750*/  CS2R R74, SRZ ;  /* 0x00000000004a7805 */ /* 0x000fe2000001ff00 */
[----:B------:R-:W-:Y:S01]  /*1760*/  LOP3.LUT R199, R20, R199, RZ, 0xfc, !PT ;  /* 0x000000c714c77212 */ /* 0x000fe200078efcff */
[----:B------:R-:W-:Y:S01]  /*1770*/  CS2R R76, SRZ ;  /* 0x00000000004c7805 */ /* 0x000fe2000001ff00 */
[C---:B------:R-:W-:Y:S01]  /*1780*/  LOP3.LUT R198, R21.reuse, R16, RZ, 0xfc, !PT ;  /* 0x0000001015c67212 */ /* 0x040fe200078efcff */
[----:B------:R-:W-:Y:S01]  /*1790*/  CS2R R78, SRZ ;  /* 0x00000000004e7805 */ /* 0x000fe2000001ff00 */
[----:B------:R-:W-:Y:S01]  /*17a0*/  LOP3.LUT R197, R21, R14, RZ, 0xfc, !PT ;  /* 0x0000000e15c57212 */ /* 0x000fe200078efcff */
[----:B------:R-:W-:Y:S01]  /*17b0*/  CS2R R88, SRZ ;  /* 0x0000000000587805 */ /* 0x000fe2000001ff00 */
[----:B------:R-:W-:Y:S01]  /*17c0*/  SHF.R.U32.HI R196, RZ, 0x3, R194 ;  /* 0x00000003ffc47819 */ /* 0x000fe200000116c2 */
[----:B------:R-:W-:Y:S01]  /*17d0*/  CS2R R90, SRZ ;  /* 0x00000000005a7805 */ /* 0x000fe2000001ff00 */
        /* <DEDUP_REMOVED lines=44> */
[----:B------:R-:W-:Y:S01]  /*1aa0*/  IMAD.X R183, RZ, RZ, R11, P5 ;  /* 0x000000ffffb77224 */ /* 0x000fe200028e060b */
[----:B------:R-:W-:Y:S01]  /*1ab0*/  IADD3 R201, R202, -0x2, RZ ;  /* 0xfffffffecac97810 */ /* 0x000fe20007ffe0ff */
[----:B------:R-:W-:Y:S01]  /*1ac0*/  IMAD.X R181, RZ, RZ, R9, P4 ;  /* 0x000000ffffb57224 */ /* 0x000fe200020e0609 */
[----:B------:R-:W-:Y:S01]  /*1ad0*/  PRMT R193, R193, 0x7531, R193 ;  /* 0x00007531c1c17816 */ /* 0x000fe200000000c1 */
[----:B------:R-:W-:Y:S01]  /*1ae0*/  IMAD.X R179, RZ, RZ, R7, P3 ;  /* 0x000000ffffb37224 */ /* 0x000fe200018e0607 */
[----:B------:R-:W-:Y:S01]  /*1af0*/  UIADD3 UR9, UR9, -0x80, URZ ;  /* 0xffffff8009097890 */ /* 0x000fe2000fffe03f */
[----:B------:R-:W-:Y:S01]  /*1b00*/  IMAD.X R177, RZ, RZ, R5, P2 ;  /* 0x000000ffffb17224 */ /* 0x000fe200010e0605 */
[----:B------:R-:W-:Y:S01]  /*1b10*/  UMOV UR4, URZ ;  /* 0x0000003f00047c82 */ /* 0x000fe20008000000 */
[----:B------:R-:W-:Y:S01]  /*1b20*/  IMAD.X R0, RZ, RZ, R3, P6 ;  /* 0x000000ffff007224 */ /* 0x000fe200030e0603 */
[----:B------:R-:W-:-:S02]  /*1b30*/  UMOV UR7, URZ ;  /* 0x0000003f00077c82 */ /* 0x000fc40008000000 */
[----:B------:R-:W-:Y:S02]  /*1b40*/  UMOV UR8, URZ ;  /* 0x0000003f00087c82 */ /* 0x000fe40008000000 */
[----:B------:R-:W-:Y:S02]  /*1b50*/  UMOV UR10, 0x4000 ;  /* 0x00004000000a7882 */ /* 0x000fe40000000000 */
[----:B------:R-:W-:Y:S02]  /*1b60*/  UMOV UR5, URZ ;  /* 0x0000003f00057c82 */ /* 0x000fe40008000000 */
[----:B------:R-:W-:Y:S02]  /*1b70*/  UMOV UR6, URZ ;  /* 0x0000003f00067c82 */ /* 0x000fe40008000000 */
.L_x_3:
[----:B------:R-:W1:Y:S01]  /*1b80*/  LDS.128 R4, [R206+UR5] ;  /* 0x00000005ce047984 */ /* 0x000e620008000c00 */
[C---:B------:R-:W-:Y:S01]  /*1b90*/  PRMT R3, R193.reuse, 0x7770, RZ ;  /* 0x00007770c1037816 */ /* 0x040fe200000000ff */
[----:B------:R-:W-:Y:S01]  /*1ba0*/  UIADD3 UR4, UR4, 0x1, URZ ;  /* 0x0000000104047890 */ /* 0x000fe2000fffe03f */
[----:B------:R-:W-:Y:S01]  /*1bb0*/  PRMT R2, R193, 0x7771, RZ ;  /* 0x00007771c1027816 */ /* 0x000fe200000000ff */
[----:B------:R-:W2:Y:S01]  /*1bc0*/  LDS.128 R8, [R205+UR5] ;  /* 0x00000005cd087984 */ /* 0x000ea20008000c00 */
[----:B------:R-:W-:Y:S01]  /*1bd0*/  ISETP.GE.AND P2, PT, R207, UR9, PT ;  /* 0x00000009cf007c0c */ /* 0x000fe2000bf46270 */
[----:B------:R-:W-:Y:S01]  /*1be0*/  UISETP.GE.AND UP0, UPT, UR4, 0x2, UPT ;  /* 0x000000020400788c */ /* 0x000fe2000bf06270 */
[----:B------:R-:W-:Y:S01]  /*1bf0*/  IADD3 R211, R211, 0x1, RZ ;  /* 0x00000001d3d37810 */ /* 0x000fe20007ffe0ff */
[----:B------:R-:W-:-:S02]  /*1c00*/  UIADD3 UR9, UR9, -0x40, URZ ;  /* 0xffffffc009097890 */ /* 0x000fc4000fffe03f */
[----:B------:R-:W-:Y:S01]  /*1c10*/  USEL UR4, UR4, URZ, !UP0 ;  /* 0x0000003f04047287 */ /* 0x000fe2000c000000 */
[----:B------:R-:W-:-:S03]  /*1c20*/  ISETP.GE.AND P3, PT, R211, 0x2, PT ;  /* 0x00000002d300780c */ /* 0x000fc60003f66270 */
[----:B------:R-:W-:Y:S01]  /*1c30*/  USHF.L.U32 UR5, UR4, 0xd, URZ ;  /* 0x0000000d04057899 */ /* 0x000fe2000800063f */
[----:B------:R-:W-:Y:S02]  /*1c40*/  SEL R211, R211, RZ, !P3 ;  /* 0x000000ffd3d37207 */ /* 0x000fe40005800000 */
[C---:B-1----:R-:W-:Y:S02]  /*1c50*/  PRMT R12, R5.reuse, 0x7770, RZ ;  /* 0x00007770050c7816 */ /* 0x042fe400000000ff */
[C---:B------:R-:W-:Y:S02]  /*1c60*/  PRMT R13, R5.reuse, 0x7771, RZ ;  /* 0x00007771050d7816 */ /* 0x040fe400000000ff */
[C---:B------:R-:W-:Y:S02]  /*1c70*/  PRMT R15, R5.reuse, 0x7772, RZ ;  /* 0x00007772050f7816 */ /* 0x040fe400000000ff */
[----:B------:R-:W-:Y:S02]  /*1c80*/  PRMT R14, R5, 0x7773, RZ ;  /* 0x00007773050e7816 */ /* 0x000fe400000000ff */
[----:B------:R-:W-:-:S02]  /*1c90*/  PRMT R16, R4, 0x7770, RZ ;  /* 0x0000777004107816 */ /* 0x000fc400000000ff */
[C---:B------:R-:W-:Y:S02]  /*1ca0*/  PRMT R5, R4.reuse, 0x7771, RZ ;  /* 0x0000777104057816 */ /* 0x040fe400000000ff */
[C---:B------:R-:W-:Y:S02]  /*1cb0*/  PRMT R17, R4.reuse, 0x7772, RZ ;  /* 0x0000777204117816 */ /* 0x040fe400000000ff */
[----:B------:R-:W-:Y:S02]  /*1cc0*/  PRMT R18, R4, 0x7773, RZ ;  /* 0x0000777304127816 */ /* 0x000fe400000000ff */
[----:B------:R-:W-:Y:S02]  /*1cd0*/  PRMT R20, R6, 0x7770, RZ ;  /* 0x0000777006147816 */ /* 0x000fe400000000ff */
[C---:B------:R-:W-:Y:S02]  /*1ce0*/  PRMT R4, R7.reuse, 0x7770, RZ ;  /* 0x0000777007047816 */ /* 0x040fe400000000ff */
[----:B------:R-:W-:-:S02]  /*1cf0*/  PRMT R19, R7, 0x7771, RZ ;  /* 0x0000777107137816 */ /* 0x000fc400000000ff */
[C---:B------:R-:W-:Y:S02]  /*1d00*/  PRMT R21, R7.reuse, 0x7772, RZ ;  /* 0x0000777207157816 */ /* 0x040fe400000000ff */
[----:B------:R-:W-:Y:S02]  /*1d10*/  PRMT R22, R7, 0x7773, RZ ;  /* 0x0000777307167816 */ /* 0x000fe400000000ff */
[-C--:B------:R-:W-:Y:S02]  /*1d20*/  SEL R16, R16, R3.reuse, P1 ;  /* 0x0000000310107207 */ /* 0x080fe40000800000 */
[-C--:B------:R-:W-:Y:S02]  /*1d30*/  SEL R20, R20, R3.reuse, P1 ;  /* 0x0000000314147207 */ /* 0x080fe40000800000 */
[----:B------:R-:W-:Y:S02]  /*1d40*/  PRMT R7, R6, 0x7771, RZ ;  /* 0x0000777106077816 */ /* 0x000fe400000000ff */
[----:B------:R-:W-:-:S02]  /*1d50*/  SEL R4, R4, R3, P1 ;  /* 0x0000000304047207 */ /* 0x000fc40000800000 */
[----:B------:R-:W-:Y:S02]  /*1d60*/  SEL R12, R12, R3, P1 ;  /* 0x000000030c0c7207 */ /* 0x000fe40000800000 */
[C---:B------:R-:W-:Y:S02]  /*1d70*/  PRMT R23, R6.reuse, 0x7772, RZ ;  /* 0x0000777206177816 */ /* 0x040fe400000000ff */
[----:B------:R-:W-:Y:S02]  /*1d80*/  PRMT R24, R6, 0x7773, RZ ;  /* 0x0000777306187816 */ /* 0x000fe400000000ff */
[----:B------:R-:W-:Y:S02]  /*1d90*/  SEL R5, R5, R2, P1 ;  /* 0x0000000205057207 */ /* 0x000fe40000800000 */
[----:B------:R-:W-:Y:S02]  /*1da0*/  LOP3.LUT R16, R16, 0xffff, RZ, 0xc0, !PT ;  /* 0x0000ffff10107812 */ /* 0x000fe400078ec0ff */
[----:B------:R-:W-:-:S02]  /*1db0*/  LOP3.LUT R6, R20, 0xffff, RZ, 0xc0, !PT ;  /* 0x0000ffff14067812 */ /* 0x000fc400078ec0ff */
[-C--:B------:R-:W-:Y:S02]  /*1dc0*/  SEL R19, R19, R2.reuse, P1 ;  /* 0x0000000213137207 */ /* 0x080fe40000800000 */
[-C--:B------:R-:W-:Y:S02]  /*1dd0*/  SEL R7, R7, R2.reuse, P1 ;  /* 0x0000000207077207 */ /* 0x080fe40000800000 */
[----:B------:R-:W-:Y:S02]  /*1de0*/  LOP3.LUT R4, R4, 0xffff, RZ, 0xc0, !PT ;  /* 0x0000ffff04047812 */ /* 0x000fe400078ec0ff */
[----:B------:R-:W-:Y:S02]  /*1df0*/  PRMT R20, R193, 0x7772, RZ ;  /* 0x00007772c1147816 */ /* 0x000fe400000000ff */
[----:B------:R-:W-:Y:S02]  /*1e00*/  SEL R13, R13, R2, P1 ;  /* 0x000000020d0d7207 */ /* 0x000fe40000800000 */
[----:B------:R-:W-:-:S02]  /*1e10*/  LOP3.LUT R12, R12, 0xffff, RZ, 0xc0, !PT ;  /* 0x0000ffff0c0c7812 */ /* 0x000fc400078ec0ff */
[----:B------:R-:W-:Y:S02]  /*1e20*/  PRMT R5, R5, 0x7604, R16 ;  /* 0x0000760405057816 */ /* 0x000fe40000000010 */
[----:B------:R-:W-:Y:S02]  /*1e30*/  PRMT R19, R19, 0x7604, R4 ;  /* 0x0000760413137816 */ /* 0x000fe40000000004 */
[----:B------:R-:W-:Y:S02]  /*1e40*/  PRMT R7, R7, 0x7604, R6 ;  /* 0x0000760407077816 */ /* 0x000fe40000000006 */
[-C--:B------:R-:W-:Y:S02]  /*1e50*/  SEL R16, R23, R20.reuse, P1 ;  /* 0x0000001417107207 */ /* 0x080fe40000800000 */
[----:B------:R-:W-:Y:S02]  /*1e60*/  SEL R4, R17, R20, P1 ;  /* 0x0000001411047207 */ /* 0x000fe40000800000 */
[----:B------:R-:W-:-:S02]  /*1e70*/  PRMT R12, R13, 0x7604, R12 ;  /* 0x000076040d0c7816 */ /* 0x000fc4000000000c */
[----:B------:R-:W-:Y:S02]  /*1e80*/  SEL R15, R15, R20, P1 ;  /* 0x000000140f0f7207 */ /* 0x000fe40000800000 */
[----:B------:R-:W-:Y:S02]  /*1e90*/  PRMT R7, R16, 0x7054, R7 ;  /* 0x0000705410077816 */ /* 0x000fe40000000007 */
[----:B------:R-:W-:Y:S02]  /*1ea0*/  PRMT R4, R4, 0x7054, R5 ;  /* 0x0000705404047816 */ /* 0x000fe40000000005 */
[----:B--2---:R-:W-:Y:S02]  /*1eb0*/  PRMT R16, R9, 0x7770, RZ ;  /* 0x0000777009107816 */ /* 0x004fe400000000ff */
[----:B------:R-:W-:Y:S02]  /*1ec0*/  PRMT R12, R15, 0x7054, R12 ;  /* 0x000070540f0c7816 */ /* 0x000fe4000000000c */
[----:B------:R-:W-:-:S02]  /*1ed0*/  PRMT R5, R9, 0x7771, RZ ;  /* 0x0000777109057816 */ /* 0x000fc400000000ff */
[C---:B------:R-:W-:Y:S02]  /*1ee0*/  PRMT R13, R9.reuse, 0x7772, RZ ;  /* 0x00007772090d7816 */ /* 0x040fe400000000ff */
[----:B------:R-:W-:Y:S02]  /*1ef0*/  PRMT R26, R9, 0x7773, RZ ;  /* 0x00007773091a7816 */ /* 0x000fe400000000ff */
[C---:B------:R-:W-:Y:S02]  /*1f00*/  PRMT R28, R8.reuse, 0x7770, RZ ;  /* 0x00007770081c7816 */ /* 0x040fe400000000ff */
[C---:B------:R-:W-:Y:S02]  /*1f10*/  PRMT R9, R8.reuse, 0x7771, RZ ;  /* 0x0000777108097816 */ /* 0x040fe400000000ff */
[C---:B------:R-:W-:Y:S02]  /*1f20*/  PRMT R15, R8.reuse, 0x7772, RZ ;  /* 0x00007772080f7816 */ /* 0x040fe400000000ff */
[----:B------:R-:W-:-:S02]  /*1f30*/  PRMT R30, R8, 0x7773, RZ ;  /* 0x00007773081e7816 */ /* 0x000fc400000000ff */
[----:B------:R-:W-:Y:S02]  /*1f40*/  PRMT R8, R11, 0x7770, RZ ;  /* 0x000077700b087816 */ /* 0x000fe400000000ff */
[----:B------:R-:W-:Y:S02]  /*1f50*/  SEL R6, R21, R20, P1 ;  /* 0x0000001415067207 */ /* 0x000fe40000800000 */
[-C--:B------:R-:W-:Y:S02]  /*1f60*/  SEL R16, R16, R3.reuse, P1 ;  /* 0x0000000310107207 */ /* 0x080fe40000800000 */
[----:B------:R-:W-:Y:S02]  /*1f70*/  SEL R8, R8, R3, P1 ;  /* 0x0000000308087207 */ /* 0x000fe40000800000 */
[----:B------:R-:W-:Y:S02]  /*1f80*/  PRMT R6, R6, 0x7054, R19 ;  /* 0x0000705406067816 */ /* 0x000fe40000000013 */
[----:B------:R-:W-:-:S02]  /*1f90*/  SEL R5, R5, R2, P1 ;  /* 0x0000000205057207 */ /* 0x000fc40000800000 */
[----:B------:R-:W-:Y:S02]  /*1fa0*/  LOP3.LUT R16, R16, 0xffff, RZ, 0xc0, !PT ;  /* 0x0000ffff10107812 */ /* 0x000fe400078ec0ff */
[C---:B------:R-:W-:Y:S02]  /*1fb0*/  PRMT R17, R11.reuse, 0x7771, RZ ;  /* 0x000077710b117816 */ /* 0x040fe400000000ff */
[C---:B------:R-:W-:Y:S02]  /*1fc0*/  PRMT R19, R11.reuse, 0x7772, RZ ;  /* 0x000077720b137816 */ /* 0x040fe400000000ff */
[----:B------:R-:W-:Y:S02]  /*1fd0*/  PRMT R32, R11, 0x7773, RZ ;  /* 0x000077730b207816 */ /* 0x000fe400000000ff */
[----:B------:R-:W-:Y:S02]  /*1fe0*/  SEL R28, R28, R3, P1 ;  /* 0x000000031c1c7207 */ /* 0x000fe40000800000 */
[----:B------:R-:W-:-:S02]  /*1ff0*/  PRMT R34, R10, 0x7770, RZ ;  /* 0x000077700a227816 */ /* 0x000fc400000000ff */
[C---:B------:R-:W-:Y:S02]  /*2000*/  PRMT R11, R10.reuse, 0x7771, RZ ;  /* 0x000077710a0b7816 */ /* 0x040fe400000000ff */
[C---:B------:R-:W-:Y:S02]  /*2010*/  PRMT R21, R10.reuse, 0x7772, RZ ;  /* 0x000077720a157816 */ /* 0x040fe400000000ff */
[----:B------:R-:W-:Y:S02]  /*2020*/  PRMT R164, R10, 0x7773, RZ ;  /* 0x000077730aa47816 */ /* 0x000fe400000000ff */
[----:B------:R-:W-:Y:S02]  /*2030*/  LOP3.LUT R10, R8, 0xffff, RZ, 0xc0, !PT ;  /* 0x0000ffff080a7812 */ /* 0x000fe400078ec0ff */
[----:B------:R-:W-:Y:S02]  /*2040*/  PRMT R5, R5, 0x7604, R16 ;  /* 0x0000760405057816 */ /* 0x000fe40000000010 */
[----:B------:R-:W-:-:S02]  /*2050*/  SEL R8, R13, R20, P1 ;  /* 0x000000140d087207 */ /* 0x000fc40000800000 */
[----:B------:R-:W-:Y:S02]  /*2060*/  SEL R9, R9, R2, P1 ;  /* 0x0000000209097207 */ /* 0x000fe40000800000 */
[----:B------:R-:W-:Y:S02]  /*2070*/  LOP3.LUT R28, R28, 0xffff, RZ, 0xc0, !PT ;  /* 0x0000ffff1c1c7812 */ /* 0x000fe400078ec0ff */
[----:B------:R-:W-:Y:S02]  /*2080*/  SEL R34, R34, R3, P1 ;  /* 0x0000000322227207 */ /* 0x000fe40000800000 */
[----:B------:R-:W-:Y:S02]  /*2090*/  PRMT R13, R8, 0x7054, R5 ;  /* 0x00007054080d7816 */ /* 0x000fe40000000005 */
[----:B------:R-:W-:Y:S02]  /*20a0*/  PRMT R9, R9, 0x7604, R28 ;  /* 0x0000760409097816 */ /* 0x000fe4000000001c */
[----:B------:R-:W-:-:S02]  /*20b0*/  SEL R8, R15, R20, P1 ;  /* 0x000000140f087207 */ /* 0x000fc40000800000 */
[----:B------:R-:W-:Y:S02]  /*20c0*/  SEL R16, R21, R20, P1 ;  /* 0x0000001415107207 */ /* 0x000fe40000800000 */
[-C--:B------:R-:W-:Y:S02]  /*20d0*/  SEL R17, R17, R2.reuse, P1 ;  /* 0x0000000211117207 */ /* 0x080fe40000800000 */
[----:B------:R-:W-:Y:S02]  /*20e0*/  SEL R11, R11, R2, P1 ;  /* 0x000000020b0b7207 */ /* 0x000fe40000800000 */
[----:B------:R-:W-:Y:S02]  /*20f0*/  LOP3.LUT R34, R34, 0xffff, RZ, 0xc0, !PT ;  /* 0x0000ffff22227812 */ /* 0x000fe400078ec0ff */
[----:B------:R-:W-:Y:S02]  /*2100*/  PRMT R21, R193, 0x7773, RZ ;  /* 0x00007773c1157816 */ /* 0x000fe400000000ff */
[----:B------:R-:W-:-:S02]  /*2110*/  PRMT R15, R8, 0x7054, R9 ;  /* 0x00007054080f7816 */ /* 0x000fc40000000009 */
[----:B------:R-:W-:Y:S02]  /*2120*/  PRMT R10, R17, 0x7604, R10 ;  /* 0x00007604110a7816 */ /* 0x000fe4000000000a */
[----:B------:R-:W-:Y:S02]  /*2130*/  PRMT R11, R11, 0x7604, R34 ;  /* 0x000076040b0b7816 */ /* 0x000fe40000000022 */
[----:B------:R-:W-:Y:S02]  /*2140*/  SEL R19, R19, R20, P1 ;  /* 0x0000001413137207 */ /* 0x000fe40000800000 */
[-C--:B------:R-:W-:Y:S02]  /*2150*/  SEL R9, R14, R21.reuse, P1 ;  /* 0x000000150e097207 */ /* 0x080fe40000800000 */
[----:B------:R-:W-:Y:S02]  /*2160*/  SEL R5, R18, R21, P1 ;  /* 0x0000001512057207 */ /* 0x000fe40000800000 */
[----:B------:R-:W-:-:S02]  /*2170*/  PRMT R19, R19, 0x7054, R10 ;  /* 0x0000705413137816 */ /* 0x000fc4000000000a */
[----:B------:R-:W-:Y:S02]  /*2180*/  PRMT R16, R16, 0x7054, R11 ;  /* 0x0000705410107816 */ /* 0x000fe4000000000b */
[----:B------:R-:W-:Y:S02]  /*2190*/  PRMT R9, R9, 0x654, R12 ;  /* 0x0000065409097816 */ /* 0x000fe4000000000c */
[-C--:B------:R-:W-:Y:S02]  /*21a0*/  SEL R11, R22, R21.reuse, P1 ;  /* 0x00000015160b7207 */ /* 0x080fe40000800000 */
[-C--:B------:R-:W-:Y:S02]  /*21b0*/  SEL R10, R24, R21.reuse, P1 ;  /* 0x00000015180a7207 */ /* 0x080fe40000800000 */
[----:B------:R-:W-:Y:S02]  /*21c0*/  PRMT R8, R5, 0x654, R4 ;  /* 0x0000065405087816 */ /* 0x000fe40000000004 */
[----:B------:R-:W-:-:S02]  /*21d0*/  SEL R12, R30, R21, P1 ;  /* 0x000000151e0c7207 */ /* 0x000fc40000800000 */
[-C--:B------:R-:W-:Y:S02]  /*21e0*/  SEL R26, R26, R21.reuse, P1 ;  /* 0x000000151a1a7207 */ /* 0x080fe40000800000 */
[-C--:B------:R-:W-:Y:S02]  /*21f0*/  SEL R32, R32, R21.reuse, P1 ;  /* 0x0000001520207207 */ /* 0x080fe40000800000 */
[----:B------:R-:W-:Y:S02]  /*2200*/  SEL R5, R164, R21, P1 ;  /* 0x00000015a4057207 */ /* 0x000fe40000800000 */
[----:B------:R-:W-:Y:S02]  /*2210*/  PRMT R11, R11, 0x654, R6 ;  /* 0x000006540b0b7816 */ /* 0x000fe40000000006 */
[----:B------:R-:W-:Y:S02]  /*2220*/  PRMT R10, R10, 0x654, R7 ;  /* 0x000006540a0a7816 */ /* 0x000fe40000000007 */
[----:B------:R-:W-:-:S02]  /*2230*/  PRMT R12, R12, 0x654, R15 ;  /* 0x000006540c0c7816 */ /* 0x000fc4000000000f */
[----:B------:R-:W-:Y:S01]  /*2240*/  PRMT R13, R26, 0x654, R13 ;  /* 0x000006541a0d7816 */ /* 0x000fe2000000000d */
[----:B------:R-:W-:Y:S01]  /*2250*/  STS.128 [R206+0xc000], R8 ;  /* 0x00c00008ce007388 */ /* 0x000fe20000000c00 */
[----:B------:R-:W-:Y:S02]  /*2260*/  PRMT R15, R32, 0x654, R19 ;  /* 0x00000654200f7816 */ /* 0x000fe40000000013 */
[----:B------:R-:W-:-:S05]  /*2270*/  PRMT R14, R5, 0x654, R16 ;  /* 0x00000654050e7816 */ /* 0x000fca0000000010 */
[----:B------:R-:W-:Y:S04]  /*2280*/  STS.128 [R205+0xc000], R12 ;  /* 0x00c0000ccd007388 */ /* 0x000fe80000000c00 */
[----:B------:R-:W1:Y:S04]  /*2290*/  LDS.128 R16, [R206+UR10] ;  /* 0x0000000ace107984 */ /* 0x000e680008000c00 */
[----:B------:R-:W2:Y:S01]  /*22a0*/  LDS.128 R4, [R205+UR10] ;  /* 0x0000000acd047984 */ /* 0x000ea20008000c00 */
[----:B-1----:R-:W-:Y:S02]  /*22b0*/  PRMT R26, R18, 0x7770, RZ ;  /* 0x00007770121a7816 */ /* 0x002fe400000000ff */
[----:B------:R-:W-:-:S02]  /*22c0*/  PRMT R8, R16, 0x7770, RZ ;  /* 0x0000777010087816 */ /* 0x000fc400000000ff */
[----:B------:R-:W-:Y:S02]  /*22d0*/  PRMT R10, R17, 0x7770, RZ ;  /* 0x00007770110a7816 */ /* 0x000fe400000000ff */
[C---:B------:R-:W-:Y:S02]  /*22e0*/  PRMT R24, R19.reuse, 0x7770, RZ ;  /* 0x0000777013187816 */ /* 0x040fe400000000ff */
[C---:B------:R-:W-:Y:S02]  /*22f0*/  PRMT R23, R19.reuse, 0x7771, RZ ;  /* 0x0000777113177816 */ /* 0x040fe400000000ff */
[C---:B------:R-:W-:Y:S02]  /*2300*/  PRMT R25, R19.reuse, 0x7772, RZ ;  /* 0x0000777213197816 */ /* 0x040fe400000000ff */
[----:B------:R-:W-:Y:S02]  /*2310*/  PRMT R22, R19, 0x7773, RZ ;  /* 0x0000777313167816 */ /* 0x000fe400000000ff */
[----:B------:R-:W-:-:S02]  /*2320*/  PRMT R19, R18, 0x7771, RZ ;  /* 0x0000777112137816 */ /* 0x000fc400000000ff */
[-C--:B------:R-:W-:Y:S02]  /*2330*/  SEL R26, R26, R3.reuse, P1 ;  /* 0x000000031a1a7207 */ /* 0x080fe40000800000 */
[----:B------:R-:W-:Y:S02]  /*2340*/  PRMT R9, R16, 0x7771, RZ ;  /* 0x0000777110097816 */ /* 0x000fe400000000ff */
[----:B------:R-:W-:Y:S02]  /*2350*/  PRMT R13, R17, 0x7771, RZ ;  /* 0x00007771110d7816 */ /* 0x000fe400000000ff */
[-C--:B------:R-:W-:Y:S02]  /*2360*/  SEL R8, R8, R3.reuse, P1 ;  /* 0x0000000308087207 */ /* 0x080fe40000800000 */
[-C--:B------:R-:W-:Y:S02]  /*2370*/  SEL R10, R10, R3.reuse, P1 ;  /* 0x000000030a0a7207 */ /* 0x080fe40000800000 */
[----:B------:R-:W-:-:S02]  /*2380*/  SEL R24, R24, R3, P1 ;  /* 0x0000000318187207 */ /* 0x000fc40000800000 */
[----:B------:R-:W-:Y:S02]  /*2390*/  PRMT R27, R18, 0x7772, RZ ;  /* 0x00007772121b7816 */ /* 0x000fe400000000ff */
[-C--:B------:R-:W-:Y:S02]  /*23a0*/  SEL R19, R19, R2.reuse, P1 ;  /* 0x0000000213137207 */ /* 0x080fe40000800000 */
[----:B------:R-:W-:Y:S02]  /*23b0*/  LOP3.LUT R26, R26, 0xffff, RZ, 0xc0, !PT ;  /* 0x0000ffff1a1a7812 */ /* 0x000fe400078ec0ff */
[-C--:B------:R-:W-:Y:S02]  /*23c0*/  SEL R9, R9, R2.reuse, P1 ;  /* 0x0000000209097207 */ /* 0x080fe40000800000 */
[----:B------:R-:W-:Y:S02]  /*23d0*/  SEL R15, R13, R2, P1 ;  /* 0x000000020d0f7207 */ /* 0x000fe40000800000 */
[----:B------:R-:W-:-:S02]  /*23e0*/  LOP3.LUT R8, R8, 0xffff, RZ, 0xc0, !PT ;  /* 0x0000ffff08087812 */ /* 0x000fc400078ec0ff */
[----:B------:R-:W-:Y:S02]  /*23f0*/  LOP3.LUT R10, R10, 0xffff, RZ, 0xc0, !PT ;  /* 0x0000ffff0a0a7812 */ /* 0x000fe400078ec0ff */
[----:B------:R-:W-:Y:S02]  /*2400*/  PRMT R11, R16, 0x7772, RZ ;  /* 0x00007772100b7816 */ /* 0x000fe400000000ff */
[----:B------:R-:W-:Y:S02]  /*2410*/  SEL R23, R23, R2, P1 ;  /* 0x0000000217177207 */ /* 0x000fe40000800000 */
[----:B------:R-:W-:Y:S02]  /*2420*/  LOP3.LUT R24, R24, 0xffff, RZ, 0xc0, !PT ;  /* 0x0000ffff18187812 */ /* 0x000fe400078ec0ff */
[C---:B------:R-:W-:Y:S02]  /*2430*/  PRMT R29, R17.reuse, 0x7772, RZ ;  /* 0x00007772111d7816 */ /* 0x040fe400000000ff */
[----:B------:R-:W-:-:S02]  /*2440*/  PRMT R12, R17, 0x7773, RZ ;  /* 0x00007773110c7816 */ /* 0x000fc400000000ff */
[----:B------:R-:W-:Y:S02]  /*2450*/  PRMT R14, R19, 0x7604, R26 ;  /* 0x00007604130e7816 */ /* 0x000fe4000000001a */
[-C--:B------:R-:W-:Y:S02]  /*2460*/  SEL R27, R27, R20.reuse, P1 ;  /* 0x000000141b1b7207 */ /* 0x080fe40000800000 */
[----:B------:R-:W-:Y:S02]  /*2470*/  PRMT R9, R9, 0x7604, R8 ;  /* 0x0000760409097816 */ /* 0x000fe40000000008 */
[----:B------:R-:W-:Y:S02]  /*2480*/  PRMT R17, R15, 0x7604, R10 ;  /* 0x000076040f117816 */ /* 0x000fe4000000000a */
[----:B------:R-:W-:Y:S02]  /*2490*/  PRMT R13, R23, 0x7604, R24 ;  /* 0x00007604170d7816 */ /* 0x000fe40000000018 */
[----:B------:R-:W-:-:S02]  /*24a0*/  SEL R8, R25, R20, P1 ;  /* 0x0000001419087207 */ /* 0x000fc40000800000 */
[-C--:B------:R-:W-:Y:S02]  /*24b0*/  SEL R10, R11, R20.reuse, P1 ;  /* 0x000000140b0a7207 */ /* 0x080fe40000800000 */
[C---:B--2---:R-:W-:Y:S02]  /*24c0*/  PRMT R32, R7.reuse, 0x7770, RZ ;  /* 0x0000777007207816 */ /* 0x044fe400000000ff */
[C---:B------:R-:W-:Y:S02]  /*24d0*/  PRMT R19, R7.reuse, 0x7771, RZ ;  /* 0x0000777107137816 */ /* 0x040fe400000000ff */
[C---:B------:R-:W-:Y:S02]  /*24e0*/  PRMT R23, R7.reuse, 0x7772, RZ ;  /* 0x0000777207177816 */ /* 0x040fe400000000ff */
[----:B------:R-:W-:Y:S02]  /*24f0*/  PRMT R30, R7, 0x7773, RZ ;  /* 0x00007773071e7816 */ /* 0x000fe400000000ff */
[----:B------:R-:W-:-:S02]  /*2500*/  SEL R24, R29, R20, P1 ;  /* 0x000000141d187207 */ /* 0x000fc40000800000 */
[----:B------:R-:W-:Y:S02]  /*2510*/  PRMT R14, R27, 0x7054, R14 ;  /* 0x000070541b0e7816 */ /* 0x000fe4000000000e */
[C---:B------:R-:W-:Y:S02]  /*2520*/  PRMT R34, R6.reuse, 0x7770, RZ ;  /* 0x0000777006227816 */ /* 0x040fe400000000ff */
        /* <DEDUP_REMOVED lines=8> */
[----:B------:R-:W-:Y:S02]  /*25b0*/  PRMT R13, R8, 0x7054, R13 ;  /* 0x00007054080d7816 */ /* 0x000fe4000000000d */
[----:B------:R-:W-:-:S02]  /*25c0*/  PRMT R15, R10, 0x7054, R9 ;  /* 0x000070540a0f7816 */ /* 0x000fc40000000009 */
[----:B------:R-:W1:Y:S01]  /*25d0*/  LDS.128 R8, [R204+UR10] ;  /* 0x0000000acc087984 */ /* 0x000e620008000c00 */
[----:B------:R-:W-:Y:S02]  /*25e0*/  PRMT R31, R5, 0x7771, RZ ;  /* 0x00007771051f7816 */ /* 0x000fe400000000ff */
[-C--:B------:R-:W-:Y:S02]  /*25f0*/  SEL R6, R6, R3.reuse, P1 ;  /* 0x0000000306067207 */ /* 0x080fe40000800000 */
[-C--:B------:R-:W-:Y:S02]  /*2600*/  SEL R4, R4, R3.reuse, P1 ;  /* 0x0000000304047207 */ /* 0x080fe40000800000 */
[-C--:B------:R-:W-:Y:S02]  /*2610*/  SEL R34, R34, R3.reuse, P1 ;  /* 0x0000000322227207 */ /* 0x080fe40000800000 */
[----:B------:R-:W-:Y:S02]  /*2620*/  SEL R32, R32, R3, P1 ;  /* 0x0000000320207207 */ /* 0x000fe40000800000 */
[----:B------:R-:W-:-:S02]  /*2630*/  SEL R27, R27, R2, P1 ;  /* 0x000000021b1b7207 */ /* 0x000fc40000800000 */
[-C--:B------:R-:W-:Y:S02]  /*2640*/  SEL R31, R31, R2.reuse, P1 ;  /* 0x000000021f1f7207 */ /* 0x080fe40000800000 */
[----:B------:R-:W-:Y:S02]  /*2650*/  LOP3.LUT R6, R6, 0xffff, RZ, 0xc0, !PT ;  /* 0x0000ffff06067812 */ /* 0x000fe400078ec0ff */
[----:B------:R-:W-:Y:S02]  /*2660*/  LOP3.LUT R4, R4, 0xffff, RZ, 0xc0, !PT ;  /* 0x0000ffff04047812 */ /* 0x000fe400078ec0ff */
[-C--:B------:R-:W-:Y:S02]  /*2670*/  SEL R7, R7, R2.reuse, P1 ;  /* 0x0000000207077207 */ /* 0x080fe40000800000 */
[----:B------:R-:W-:Y:S02]  /*2680*/  LOP3.LUT R34, R34, 0xffff, RZ, 0xc0, !PT ;  /* 0x0000ffff22227812 */ /* 0x000fe400078ec0ff */
[----:B------:R-:W-:-:S02]  /*2690*/  SEL R19, R19, R2, P1 ;  /* 0x0000000213137207 */ /* 0x000fc40000800000 */
[----:B------:R-:W-:Y:S02]  /*26a0*/  LOP3.LUT R32, R32, 0xffff, RZ, 0xc0, !PT ;  /* 0x0000ffff20207812 */ /* 0x000fe400078ec0ff */
[----:B------:R-:W-:Y:S02]  /*26b0*/  PRMT R27, R27, 0x7604, R6 ;  /* 0x000076041b1b7816 */ /* 0x000fe40000000006 */
[----:B------:R-:W-:Y:S02]  /*26c0*/  PRMT R31, R31, 0x7604, R4 ;  /* 0x000076041f1f7816 */ /* 0x000fe40000000004 */
[----:B------:R-:W-:Y:S02]  /*26d0*/  PRMT R7, R7, 0x7604, R34 ;  /* 0x0000760407077816 */ /* 0x000fe40000000022 */
[-C--:B------:R-:W-:Y:S02]  /*26e0*/  SEL R4, R23, R20.reuse, P1 ;  /* 0x0000001417047207 */ /* 0x080fe40000800000 */
[----:B------:R-:W-:-:S02]  /*26f0*/  SEL R6, R25, R20, P1 ;  /* 0x0000001419067207 */ /* 0x000fc40000800000 */
[----:B------:R-:W-:Y:S02]  /*2700*/  PRMT R19, R19, 0x7604, R32 ;  /* 0x0000760413137816 */ /* 0x000fe40000000020 */
[----:B------:R-:W-:Y:S02]  /*2710*/  PRMT R17, R24, 0x7054, R17 ;  /* 0x0000705418117816 */ /* 0x000fe40000000011 */
[C---:B------:R-:W-:Y:S02]  /*2720*/  PRMT R33, R5.reuse, 0x7772, RZ ;  /* 0x0000777205217816 */ /* 0x040fe400000000ff */
[----:B------:R-:W-:Y:S02]  /*2730*/  PRMT R24, R5, 0x7773, RZ ;  /* 0x0000777305187816 */ /* 0x000fe400000000ff */
[----:B------:R-:W-:Y:S02]  /*2740*/  PRMT R19, R4, 0x7054, R19 ;  /* 0x0000705404137816 */ /* 0x000fe40000000013 */
[----:B------:R-:W-:-:S02]  /*2750*/  PRMT R23, R6, 0x7054, R7 ;  /* 0x0000705406177816 */ /* 0x000fc40000000007 */
[----:B------:R-:W2:Y:S01]  /*2760*/  LDS.128 R4, [R203+UR10] ;  /* 0x0000000acb047984 */ /* 0x000ea20008000c00 */
[-C--:B------:R-:W-:Y:S01]  /*2770*/  SEL R32, R29, R20.reuse, P1 ;  /* 0x000000141d207207 */ /* 0x080fe20000800000 */
[----:B------:R-:W-:Y:S01]  /*2780*/  ULEA UR10, UR4, 0x4000, 0xe ;  /* 0x00004000040a7891 */ /* 0x000fe2000f8e703f */
[----:B------:R-:W-:Y:S02]  /*2790*/  SEL R34, R33, R20, P1 ;  /* 0x0000001421227207 */ /* 0x000fe40000800000 */
[----:B------:R-:W-:Y:S02]  /*27a0*/  PRMT R25, R32, 0x7054, R27 ;  /* 0x0000705420197816 */ /* 0x000fe4000000001b */
[----:B------:R-:W-:Y:S02]  /*27b0*/  PRMT R27, R34, 0x7054, R31 ;  /* 0x00007054221b7816 */ /* 0x000fe4000000001f */
[C---:B-1----:R-:W-:Y:S02]  /*27c0*/  PRMT R32, R11.reuse, 0x7770, RZ ;  /* 0x000077700b207816 */ /* 0x042fe400000000ff */
[----:B------:R-:W-:-:S02]  /*27d0*/  PRMT R29, R11, 0x7771, RZ ;  /* 0x000077710b1d7816 */ /* 0x000fc400000000ff */
[C---:B------:R-:W-:Y:S02]  /*27e0*/  PRMT R31, R11.reuse, 0x7772, RZ ;  /* 0x000077720b1f7816 */ /* 0x040fe400000000ff */
[----:B------:R-:W-:Y:S02]  /*27f0*/  PRMT R34, R11, 0x7773, RZ ;  /* 0x000077730b227816 */ /* 0x000fe400000000ff */
[C---:B------:R-:W-:Y:S02]  /*2800*/  PRMT R164, R10.reuse, 0x7770, RZ ;  /* 0x000077700aa47816 */ /* 0x040fe400000000ff */
[C---:B------:R-:W-:Y:S02]  /*2810*/  PRMT R11, R10.reuse, 0x7771, RZ ;  /* 0x000077710a0b7816 */ /* 0x040fe400000000ff */
[C---:B------:R-:W-:Y:S02]  /*2820*/  PRMT R33, R10.reuse, 0x7772, RZ ;  /* 0x000077720a217816 */ /* 0x040fe400000000ff */
[----:B------:R-:W-:-:S02]  /*2830*/  PRMT R166, R10, 0x7773, RZ ;  /* 0x000077730aa67816 */ /* 0x000fc400000000ff */
[C---:B------:R-:W-:Y:S02]  /*2840*/  PRMT R10, R8.reuse, 0x7770, RZ ;  /* 0x00007770080a7816 */ /* 0x040fe400000000ff */
[C---:B------:R-:W-:Y:S02]  /*2850*/  PRMT R35, R8.reuse, 0x7771, RZ ;  /* 0x0000777108237816 */ /* 0x040fe400000000ff */
[C---:B------:R-:W-:Y:S02]  /*2860*/  PRMT R165, R8.reuse, 0x7772, RZ ;  /* 0x0000777208a57816 */ /* 0x040fe400000000ff */
[----:B------:R-:W-:Y:S02]  /*2870*/  PRMT R168, R8, 0x7773, RZ ;  /* 0x0000777308a87816 */ /* 0x000fe400000000ff */
[----:B------:R-:W-:Y:S02]  /*2880*/  PRMT R8, R9, 0x7770, RZ ;  /* 0x0000777009087816 */ /* 0x000fe400000000ff */
[----:B------:R-:W-:-:S02]  /*2890*/  SEL R32, R32, R3, P1 ;  /* 0x0000000320207207 */ /* 0x000fc40000800000 */
[-C--:B------:R-:W-:Y:S02]  /*28a0*/  SEL R10, R10, R3.reuse, P1 ;  /* 0x000000030a0a7207 */ /* 0x080fe40000800000 */
[-C--:B------:R-:W-:Y:S02]  /*28b0*/  SEL R164, R164, R3.reuse, P1 ;  /* 0x00000003a4a47207 */ /* 0x080fe40000800000 */
[----:B------:R-:W-:Y:S02]  /*28c0*/  PRMT R167, R9, 0x7771, RZ ;  /* 0x0000777109a77816 */ /* 0x000fe400000000ff */
[----:B------:R-:W-:Y:S02]  /*28d0*/  SEL R29, R29, R2, P1 ;  /* 0x000000021d1d7207 */ /* 0x000fe40000800000 */
[----:B------:R-:W-:Y:S02]  /*28e0*/  SEL R8, R8, R3, P1 ;  /* 0x0000000308087207 */ /* 0x000fe40000800000 */
[----:B------:R-:W-:-:S02]  /*28f0*/  LOP3.LUT R32, R32, 0xffff, RZ, 0xc0, !PT ;  /* 0x0000ffff20207812 */ /* 0x000fc400078ec0ff */
[-C--:B------:R-:W-:Y:S02]  /*2900*/  SEL R35, R35, R2.reuse, P1 ;  /* 0x0000000223237207 */ /* 0x080fe40000800000 */
[----:B------:R-:W-:Y:S02]  /*2910*/  LOP3.LUT R10, R10, 0xffff, RZ, 0xc0, !PT ;  /* 0x0000ffff0a0a7812 */ /* 0x000fe400078ec0ff */
[-C--:B------:R-:W-:Y:S02]  /*2920*/  SEL R11, R11, R2.reuse, P1 ;  /* 0x000000020b0b7207 */ /* 0x080fe40000800000 */
[----:B------:R-:W-:Y:S02]  /*2930*/  LOP3.LUT R164, R164, 0xffff, RZ, 0xc0, !PT ;  /* 0x0000ffffa4a47812 */ /* 0x000fe400078ec0ff */
[----:B------:R-:W-:Y:S02]  /*2940*/  SEL R167, R167, R2, P1 ;  /* 0x00000002a7a77207 */ /* 0x000fe40000800000 */
[----:B------:R-:W-:-:S02]  /*2950*/  LOP3.LUT R8, R8, 0xffff, RZ, 0xc0, !PT ;  /* 0x0000ffff08087812 */ /* 0x000fc400078ec0ff */
[----:B------:R-:W-:Y:S02]  /*2960*/  PRMT R29, R29, 0x7604, R32 ;  /* 0x000076041d1d7816 */ /* 0x000fe40000000020 */
[----:B------:R-:W-:Y:S02]  /*2970*/  PRMT R32, R35, 0x7604, R10 ;  /* 0x0000760423207816 */ /* 0x000fe4000000000a */
[----:B------:R-:W-:Y:S02]  /*2980*/  PRMT R11, R11, 0x7604, R164 ;  /* 0x000076040b0b7816 */ /* 0x000fe400000000a4 */
[-C--:B------:R-:W-:Y:S02]  /*2990*/  SEL R10, R33, R20.reuse, P1 ;  /* 0x00000014210a7207 */ /* 0x080fe40000800000 */
[----:B------:R-:W-:Y:S02]  /*29a0*/  SEL R165, R165, R20, P1 ;  /* 0x00000014a5a57207 */ /* 0x000fe40000800000 */
[----:B------:R-:W-:-:S02]  /*29b0*/  PRMT R169, R9, 0x7772, RZ ;  /* 0x0000777209a97816 */ /* 0x000fc400000000ff */
[----:B------:R-:W-:Y:S02]  /*29c0*/  PRMT R167, R167, 0x7604, R8 ;  /* 0x00007604a7a77816 */ /* 0x000fe40000000008 */
[----:B--2---:R-:W-:Y:S02]  /*29d0*/  PRMT R172, R7, 0x7770, RZ ;  /* 0x0000777007ac7816 */ /* 0x004fe400000000ff */
[----:B------:R-:W-:Y:S02]  /*29e0*/  PRMT R184, R6, 0x7770, RZ ;  /* 0x0000777006b87816 */ /* 0x000fe400000000ff */
[----:B------:R-:W-:Y:S02]  /*29f0*/  PRMT R212, R4, 0x7770, RZ ;  /* 0x0000777004d47816 */ /* 0x000fe400000000ff */
[----:B------:R-:W-:Y:S02]  /*2a00*/  SEL R8, R31, R20, P1 ;  /* 0x000000141f087207 */ /* 0x000fe40000800000 */
[----:B------:R-:W-:-:S02]  /*2a10*/  PRMT R31, R10, 0x7054, R11 ;  /* 0x000070540a1f7816 */ /* 0x000fc4000000000b */
[----:B------:R-:W-:Y:S02]  /*2a20*/  PRMT R32, R165, 0x7054, R32 ;  /* 0x00007054a5207816 */ /* 0x000fe40000000020 */
[----:B------:R-:W-:Y:S02]  /*2a30*/  SEL R164, R169, R20, P1 ;  /* 0x00000014a9a47207 */ /* 0x000fe40000800000 */
[C---:B------:R-:W-:Y:S02]  /*2a40*/  PRMT R11, R7.reuse, 0x7771, RZ ;  /* 0x00007771070b7816 */ /* 0x040fe400000000ff */
[C---:B------:R-:W-:Y:S02]  /*2a50*/  PRMT R165, R7.reuse, 0x7772, RZ ;  /* 0x0000777207a57816 */ /* 0x040fe400000000ff */
[----:B------:R-:W-:Y:S02]  /*2a60*/  PRMT R174, R7, 0x7773, RZ ;  /* 0x0000777307ae7816 */ /* 0x000fe400000000ff */
[----:B------:R-:W-:-:S02]  /*2a70*/  PRMT R7, R6, 0x7771, RZ ;  /* 0x0000777106077816 */ /* 0x000fc400000000ff */
[----:B------:R-:W-:Y:S02]  /*2a80*/  PRMT R169, R4, 0x7771, RZ ;  /* 0x0000777104a97816 */ /* 0x000fe400000000ff */
[-C--:B------:R-:W-:Y:S02]  /*2a90*/  SEL R172, R172, R3.reuse, P1 ;  /* 0x00000003acac7207 */ /* 0x080fe40000800000 */
[-C--:B------:R-:W-:Y:S02]  /*2aa0*/  SEL R184, R184, R3.reuse, P1 ;  /* 0x00000003b8b87207 */ /* 0x080fe40000800000 */
[----:B------:R-:W-:Y:S02]  /*2ab0*/  SEL R212, R212, R3, P1 ;  /* 0x00000003d4d47207 */ /* 0x000fe40000800000 */
[----:B------:R-:W-:Y:S02]  /*2ac0*/  @P1 PRMT R3, R5, 0x7770, RZ ;  /* 0x0000777005031816 */ /* 0x000fe400000000ff */
[----:B------:R-:W-:-:S02]  /*2ad0*/  PRMT R18, R18, 0x7773, RZ ;  /* 0x0000777312127816 */ /* 0x000fc400000000ff */
[----:B------:R-:W-:Y:S02]  /*2ae0*/  PRMT R16, R16, 0x7773, RZ ;  /* 0x0000777310107816 */ /* 0x000fe400000000ff */
[----:B------:R-:W-:Y:S02]  /*2af0*/  PRMT R164, R164, 0x7054, R167 ;  /* 0x00007054a4a47816 */ /* 0x000fe400000000a7 */
[----:B------:R-:W-:Y:S02]  /*2b00*/  PRMT R167, R6, 0x7772, RZ ;  /* 0x0000777206a77816 */ /* 0x000fe400000000ff */
[----:B------:R-:W-:Y:S02]  /*2b10*/  PRMT R171, R4, 0x7772, RZ ;  /* 0x0000777204ab7816 */ /* 0x000fe400000000ff */
[-C--:B------:R-:W-:Y:S02]  /*2b20*/  SEL R11, R11, R2.reuse, P1 ;  /* 0x000000020b0b7207 */ /* 0x080fe40000800000 */
[----:B------:R-:W-:-:S02]  /*2b30*/  SEL R7, R7, R2, P1 ;  /* 0x0000000207077207 */ /* 0x000fc40000800000 */
[----:B------:R-:W-:Y:S02]  /*2b40*/  SEL R169, R169, R2, P1 ;  /* 0x00000002a9a97207 */ /* 0x000fe40000800000 */
[----:B------:R-:W-:Y:S02]  /*2b50*/  LOP3.LUT R184, R184, 0xffff, RZ, 0xc0, !PT ;  /* 0x0000ffffb8b87812 */ /* 0x000fe400078ec0ff */
[----:B------:R-:W-:Y:S02]  /*2b60*/  @P1 PRMT R2, R5, 0x7771, RZ ;  /* 0x0000777105021816 */ /* 0x000fe400000000ff */
[----:B------:R-:W-:Y:S02]  /*2b70*/  LOP3.LUT R172, R172, 0xffff, RZ, 0xc0, !PT ;  /* 0x0000ffffacac7812 */ /* 0x000fe400078ec0ff */
[----:B------:R-:W-:Y:S02]  /*2b80*/  LOP3.LUT R212, R212, 0xffff, RZ, 0xc0, !PT ;  /* 0x0000ffffd4d47812 */ /* 0x000fe400078ec0ff */
[----:B------:R-:W-:-:S02]  /*2b90*/  LOP3.LUT R3, R3, 0xffff, RZ, 0xc0, !PT ;  /* 0x0000ffff03037812 */ /* 0x000fc400078ec0ff */
[----:B------:R-:W-:Y:S02]  /*2ba0*/  PRMT R170, R9, 0x7773, RZ ;  /* 0x0000777309aa7816 */ /* 0x000fe400000000ff */
[----:B------:R-:W-:Y:S02]  /*2bb0*/  PRMT R214, R4, 0x7773, RZ ;  /* 0x0000777304d67816 */ /* 0x000fe400000000ff */
[----:B------:R-:W-:Y:S02]  /*2bc0*/  PRMT R186, R6, 0x7773, RZ ;  /* 0x0000777306ba7816 */ /* 0x000fe400000000ff */
[-C--:B------:R-:W-:Y:S02]  /*2bd0*/  SEL R9, R18, R21.reuse, P1 ;  /* 0x0000001512097207 */ /* 0x080fe40000800000 */
[----:B------:R-:W-:Y:S02]  /*2be0*/  SEL R4, R16, R21, P1 ;  /* 0x0000001510047207 */ /* 0x000fe40000800000 */
[----:B------:R-:W-:-:S02]  /*2bf0*/  SEL R6, R165, R20, P1 ;  /* 0x00000014a5067207 */ /* 0x000fc40000800000 */
[-C--:B------:R-:W-:Y:S02]  /*2c00*/  SEL R16, R167, R20.reuse, P1 ;  /* 0x00000014a7107207 */ /* 0x080fe40000800000 */
[----:B------:R-:W-:Y:S02]  /*2c10*/  SEL R18, R171, R20, P1 ;  /* 0x00000014ab127207 */ /* 0x000fe40000800000 */
[----:B------:R-:W-:Y:S02]  /*2c20*/  PRMT R7, R7, 0x7604, R184 ;  /* 0x0000760407077816 */ /* 0x000fe400000000b8 */
[----:B------:R-:W-:Y:S02]  /*2c30*/  @P1 PRMT R20, R5, 0x7772, RZ ;  /* 0x0000777205141816 */ /* 0x000fe400000000ff */
[----:B------:R-:W-:Y:S02]  /*2c40*/  PRMT R11, R11, 0x7604, R172 ;  /* 0x000076040b0b7816 */ /* 0x000fe400000000ac */
[----:B------:R-:W-:-:S02]  /*2c50*/  PRMT R169, R169, 0x7604, R212 ;  /* 0x00007604a9a97816 */ /* 0x000fc400000000d4 */
[----:B------:R-:W-:Y:S02]  /*2c60*/  PRMT R3, R2, 0x7604, R3 ;  /* 0x0000760402037816 */ /* 0x000fe40000000003 */
[----:B------:R-:W-:Y:S02]  /*2c70*/  PRMT R29, R8, 0x7054, R29 ;  /* 0x00007054081d7816 */ /* 0x000fe4000000001d */
[-C--:B------:R-:W-:Y:S02]  /*2c80*/  SEL R22, R22, R21.reuse, P1 ;  /* 0x0000001516167207 */ /* 0x080fe40000800000 */
[-C--:B------:R-:W-:Y:S02]  /*2c90*/  SEL R12, R12, R21.reuse, P1 ;  /* 0x000000150c0c7207 */ /* 0x080fe40000800000 */
[-C--:B------:R-:W-:Y:S02]  /*2ca0*/  SEL R30, R30, R21.reuse, P1 ;  /* 0x000000151e1e7207 */ /* 0x080fe40000800000 */
[----:B------:R-:W-:-:S02]  /*2cb0*/  SEL R10, R28, R21, P1 ;  /* 0x000000151c0a7207 */ /* 0x000fc40000800000 */
[-C--:B------:R-:W-:Y:S02]  /*2cc0*/  SEL R8, R26, R21.reuse, P1 ;  /* 0x000000151a087207 */ /* 0x080fe40000800000 */
[-C--:B------:R-:W-:Y:S02]  /*2cd0*/  SEL R24, R24, R21.reuse, P1 ;  /* 0x0000001518187207 */ /* 0x080fe40000800000 */
[-C--:B------:R-:W-:Y:S02]  /*2ce0*/  SEL R34, R34, R21.reuse, P1 ;  /* 0x0000001522227207 */ /* 0x080fe40000800000 */
[-C--:B------:R-:W-:Y:S02]  /*2cf0*/  SEL R166, R166, R21.reuse, P1 ;  /* 0x00000015a6a67207 */ /* 0x080fe40000800000 */
[-C--:B------:R-:W-:Y:S02]  /*2d00*/  SEL R33, R168, R21.reuse, P1 ;  /* 0x00000015a8217207 */ /* 0x080fe40000800000 */
[----:B------:R-:W-:-:S02]  /*2d10*/  SEL R35, R170, R21, P1 ;  /* 0x00000015aa237207 */ /* 0x000fc40000800000 */
[-C--:B------:R-:W-:Y:S02]  /*2d20*/  SEL R165, R174, R21.reuse, P1 ;  /* 0x00000015aea57207 */ /* 0x080fe40000800000 */
[-C--:B------:R-:W-:Y:S02]  /*2d30*/  SEL R167, R186, R21.reuse, P1 ;  /* 0x00000015baa77207 */ /* 0x080fe40000800000 */
[----:B------:R-:W-:Y:S02]  /*2d40*/  SEL R214, R214, R21, P1 ;  /* 0x00000015d6d67207 */ /* 0x000fe40000800000 */
[----:B------:R-:W-:Y:S02]  /*2d50*/  PRMT R16, R16, 0x7054, R7 ;  /* 0x0000705410107816 */ /* 0x000fe40000000007 */
[----:B------:R-:W-:Y:S02]  /*2d60*/  @P1 PRMT R21, R5, 0x7773, RZ ;  /* 0x0000777305151816 */ /* 0x000fe400000000ff */
[----:B------:R-:W-:-:S02]  /*2d70*/  PRMT R2, R6, 0x7054, R11 ;  /* 0x0000705406027816 */ /* 0x000fc4000000000b */
[----:B------:R-:W-:Y:S02]  /*2d80*/  PRMT R169, R18, 0x7054, R169 ;  /* 0x0000705412a97816 */ /* 0x000fe400000000a9 */
[----:B------:R-:W-:Y:S02]  /*2d90*/  PRMT R20, R20, 0x7054, R3 ;  /* 0x0000705414147816 */ /* 0x000fe40000000003 */
[----:B------:R-:W-:Y:S02]  /*2da0*/  PRMT R7, R22, 0x654, R13 ;  /* 0x0000065416077816 */ /* 0x000fe4000000000d */
[----:B------:R-:W-:Y:S02]  /*2db0*/  PRMT R6, R9, 0x654, R14 ;  /* 0x0000065409067816 */ /* 0x000fe4000000000e */
[----:B------:R-:W-:Y:S02]  /*2dc0*/  PRMT R4, R4, 0x654, R15 ;  /* 0x0000065404047816 */ /* 0x000fe4000000000f */
[----:B------:R-:W-:-:S02]  /*2dd0*/  PRMT R5, R12, 0x654, R17 ;  /* 0x000006540c057816 */ /* 0x000fc40000000011 */
[----:B------:R-:W-:Y:S02]  /*2de0*/  PRMT R11, R30, 0x654, R19 ;  /* 0x000006541e0b7816 */ /* 0x000fe40000000013 */
[----:B------:R-:W-:Y:S01]  /*2df0*/  PRMT R10, R10, 0x654, R23 ;  /* 0x000006540a0a7816 */ /* 0x000fe20000000017 */
[----:B------:R-:W-:Y:S01]  /*2e00*/  STS.128 [R206+0xe000], R4 ;  /* 0x00e00004ce007388 */ /* 0x000fe20000000c00 */
[----:B------:R-:W-:Y:S02]  /*2e10*/  PRMT R8, R8, 0x654, R25 ;  /* 0x0000065408087816 */ /* 0x000fe40000000019 */
[----:B------:R-:W-:Y:S02]  /*2e20*/  PRMT R9, R24, 0x654, R27 ;  /* 0x0000065418097816 */ /* 0x000fe4000000001b */
[----:B------:R-:W-:Y:S02]  /*2e30*/  PRMT R15, R34, 0x654, R29 ;  /* 0x00000654220f7816 */ /* 0x000fe4000000001d */
[----:B------:R-:W-:Y:S01]  /*2e40*/  PRMT R14, R166, 0x654, R31 ;  /* 0x00000654a60e7816 */ /* 0x000fe2000000001f */
[----:B------:R-:W-:Y:S01]  /*2e50*/  STS.128 [R205+0xe000], R8 ;  /* 0x00e00008cd007388 */ /* 0x000fe20000000c00 */
[----:B------:R-:W-:-:S02]  /*2e60*/  PRMT R12, R33, 0x654, R32 ;  /* 0x00000654210c7816 */ /* 0x000fc40000000020 */
[----:B------:R-:W-:Y:S02]  /*2e70*/  PRMT R13, R35, 0x654, R164 ;  /* 0x00000654230d7816 */ /* 0x000fe400000000a4 */
[----:B------:R-:W-:Y:S02]  /*2e80*/  PRMT R18, R167, 0x654, R16 ;  /* 0x00000654a7127816 */ /* 0x000fe40000000010 */
[----:B------:R-:W-:Y:S01]  /*2e90*/  PRMT R19, R165, 0x654, R2 ;  /* 0x00000654a5137816 */ /* 0x000fe20000000002 */
[----:B------:R-:W-:Y:S01]  /*2ea0*/  STS.128 [R204+0xe000], R12 ;  /* 0x00e0000ccc007388 */ /* 0x000fe20000000c00 */
[----:B------:R-:W-:Y:S02]  /*2eb0*/  PRMT R16, R214, 0x654, R169 ;  /* 0x00000654d6107816 */ /* 0x000fe400000000a9 */
[----:B------:R-:W-:Y:S02]  /*2ec0*/  PRMT R17, R21, 0x654, R20 ;  /* 0x0000065415117816 */ /* 0x000fe40000000014 */
[----:B------:R-:W-:Y:S01]  /*2ed0*/  ISETP.LE.AND P1, PT, R201, UR6, PT ;  /* 0x00000006c9007c0c */ /* 0x000fe2000bf23270 */
[----:B------:R-:W-:-:S02]  /*2ee0*/  UIADD3 UR6, UR6, 0x1, URZ ;  /* 0x0000000106067890 */ /* 0x000fc4000fffe03f */
[----:B------:R-:W-:Y:S04]  /*2ef0*/  STS.128 [R203+0xe000], R16 ;  /* 0x00e00010cb007388 */ /* 0x000fe80000000c00 */
[----:B------:R-:W-:Y:S06]  /*2f00*/  BAR.SYNC.DEFER_BLOCKING 0x0 ;  /* 0x0000000000007b1d */ /* 0x000fec0000010000 */
[----:B------:R-:W1:Y:S04]  /*2f10*/  LDSM.16.M88.4 R32, [R200+0xc000] ;  /* 0x00c00000c820783b */ /* 0x000e680000000200 */
[----:B------:R-:W2:Y:S04]  /*2f20*/  LDSM.16.M88.4 R28, [R198+0xe000] ;  /* 0x00e00000c61c783b */ /* 0x000ea80000000200 */
[----:B------:R-:W3:Y:S04]  /*2f30*/  LDSM.16.M88.4 R24, [R198+0xf000] ;  /* 0x00f00000c618783b */ /* 0x000ee80000000200 */
[----:B------:R-:W4:Y:S04]  /*2f40*/  LDSM.16.M88.4 R20, [R198+0x10000] ;  /* 0x01000000c614783b */ /* 0x000f280000000200 */
[----:B------:R-:W3:Y:S04]  /*2f50*/  LDSM.16.M88.4 R8, [R198+0x11000] ;  /* 0x01100000c608783b */ /* 0x000ee80000000200 */
[----:B------:R-:W4:Y:S04]  /*2f60*/  LDSM.16.M88.4 R16, [R200+0xc800] ;  /* 0x00c80000c810783b */ /* 0x000f280000000200 */
[----:B------:R-:W4:Y:S04]  /*2f70*/  LDSM.16.M88.4 R12, [R200+0xd000] ;  /* 0x00d00000c80c783b */ /* 0x000f280000000200 */
[----:B------:R-:W4:Y:S01]  /*2f80*/  LDSM.16.M88.4 R4, [R200+0xd800] ;  /* 0x00d80000c804783b */ /* 0x000f220000000200 */
[----:B-1----:R-:W-:-:S02]  /*2f90*/  PRMT R184, RZ, 0x5140, R32 ;  /* 0x00005140ffb87816 */ /* 0x002fc40000000020 */
[----:B------:R-:W-:Y:S02]  /*2fa0*/  PRMT R186, RZ, 0x7362, R32 ;  /* 0x00007362ffba7816 */ /* 0x000fe40000000020 */
[--C-:B------:R-:W-:Y:S02]  /*2fb0*/  PRMT R185, RZ, 0x5140, R33.reuse ;  /* 0x00005140ffb97816 */ /* 0x100fe40000000021 */
[----:B------:R-:W-:Y:S02]  /*2fc0*/  PRMT R187, RZ, 0x7362, R33 ;  /* 0x00007362ffbb7816 */ /* 0x000fe40000000021 */
[--C-:B--2---:R-:W-:Y:S02]  /*2fd0*/  PRMT R174, RZ, 0x5140, R28.reuse ;  /* 0x00005140ffae7816 */ /* 0x104fe4000000001c */
[----:B------:R-:W-:Y:S02]  /*2fe0*/  PRMT R175, RZ, 0x7362, R28 ;  /* 0x00007362ffaf7816 */ /* 0x000fe4000000001c */
[----:B------:R-:W-:-:S02]  /*2ff0*/  PRMT R172, RZ, 0x5140, R30 ;  /* 0x00005140ffac7816 */ /* 0x000fc4000000001e */
[----:B------:R-:W-:Y:S02]  /*3000*/  PRMT R173, RZ, 0x7362, R30 ;  /* 0x00007362ffad7816 */ /* 0x000fe4000000001e */
[--C-:B---3--:R-:W-:Y:S01]  /*3010*/  PRMT R170, RZ, 0x5140, R24.reuse ;  /* 0x00005140ffaa7816 */ /* 0x108fe20000000018 */
[C---:B------:R-:W-:Y:S01]  /*3020*/  HMMA.16816.F32 R56, R184.reuse, R174, R56 ;  /* 0x000000aeb838723c */ /* 0x040fe20000001838 */
[----:B------:R-:W-:Y:S02]  /*3030*/  PRMT R171, RZ, 0x7362, R24 ;  /* 0x00007362ffab7816 */ /* 0x000fe40000000018 */
[--C-:B------:R-:W-:Y:S02]  /*3040*/  PRMT R168, RZ, 0x5140, R26.reuse ;  /* 0x00005140ffa87816 */ /* 0x100fe4000000001a */
[----:B------:R-:W-:Y:S02]  /*3050*/  PRMT R169, RZ, 0x7362, R26 ;  /* 0x00007362ffa97816 */ /* 0x000fe4000000001a */
[--C-:B----4-:R-:W-:Y:S01]  /*3060*/  PRMT R166, RZ, 0x5140, R20.reuse ;  /* 0x00005140ffa67816 */ /* 0x110fe20000000014 */
[----:B------:R-:W-:Y:S01]  /*3070*/  HMMA.16816.F32 R36, R184, R172, R36 ;  /* 0x000000acb824723c */ /* 0x000fe20000001824 */
[----:B------:R-:W-:-:S02]  /*3080*/  PRMT R167, RZ, 0x7362, R20 ;  /* 0x00007362ffa77816 */ /* 0x000fc40000000014 */
[--C-:B------:R-:W-:Y:S02]  /*3090*/  PRMT R164, RZ, 0x5140, R22.reuse ;  /* 0x00005140ffa47816 */ /* 0x100fe40000000016 */
[----:B------:R-:W-:Y:S02]  /*30a0*/  PRMT R165, RZ, 0x7362, R22 ;  /* 0x00007362ffa57816 */ /* 0x000fe40000000016 */
[--C-:B------:R-:W-:Y:S01]  /*30b0*/  PRMT R32, RZ, 0x5140, R8.reuse ;  /* 0x00005140ff207816 */ /* 0x100fe20000000008 */
[----:B------:R-:W-:Y:S01]  /*30c0*/  HMMA.16816.F32 R40, R184, R170, R40 ;  /* 0x000000aab828723c */ /* 0x000fe20000001828 */
[----:B------:R-:W-:Y:S02]  /*30d0*/  PRMT R33, RZ, 0x7362, R8 ;  /* 0x00007362ff217816 */ /* 0x000fe40000000008 */
[--C-:B------:R-:W-:Y:S02]  /*30e0*/  PRMT R2, RZ, 0x5140, R10.reuse ;  /* 0x00005140ff027816 */ /* 0x100fe4000000000a */
[----:B------:R-:W-:-:S02]  /*30f0*/  PRMT R3, RZ, 0x7362, R10 ;  /* 0x00007362ff037816 */ /* 0x000fc4000000000a */
[----:B------:R-:W-:Y:S01]  /*3100*/  PRMT R28, RZ, 0x5140, R29 ;  /* 0x00005140ff1c7816 */ /* 0x000fe2000000001d */
[C---:B------:R-:W-:Y:S01]  /*3110*/  HMMA.16816.F32 R44, R184.reuse, R168, R44 ;  /* 0x000000a8b82c723c */ /* 0x040fe2000000182c */
[----:B------:R-:W-:Y:S02]  /*3120*/  PRMT R30, RZ, 0x5140, R31 ;  /* 0x00005140ff1e7816 */ /* 0x000fe4000000001f */
[----:B------:R-:W-:Y:S02]  /*3130*/  PRMT R24, RZ, 0x5140, R25 ;  /* 0x00005140ff187816 */ /* 0x000fe40000000019 */
[----:B------:R-:W-:Y:S02]  /*3140*/  PRMT R26, RZ, 0x5140, R27 ;  /* 0x00005140ff1a7816 */ /* 0x000fe4000000001b */
[----:B------:R-:W-:Y:S01]  /*3150*/  PRMT R29, RZ, 0x7362, R29 ;  /* 0x00007362ff1d7816 */ /* 0x000fe2000000001d */
[----:B------:R-:W-:Y:S01]  /*3160*/  HMMA.16816.F32 R48, R184, R166, R48 ;  /* 0x000000a6b830723c */ /* 0x000fe20000001830 */
[----:B------:R-:W-:-:S02]  /*3170*/  PRMT R31, RZ, 0x7362, R31 ;  /* 0x00007362ff1f7816 */ /* 0x000fc4000000001f */
[----:B------:R-:W-:Y:S02]  /*3180*/  PRMT R25, RZ, 0x7362, R25 ;  /* 0x00007362ff197816 */ /* 0x000fe40000000019 */
[----:B------:R-:W-:Y:S02]  /*3190*/  PRMT R27, RZ, 0x7362, R27 ;  /* 0x00007362ff1b7816 */ /* 0x000fe4000000001b */
[--C-:B------:R-:W-:Y:S01]  /*31a0*/  PRMT R8, RZ, 0x5140, R18.reuse ;  /* 0x00005140ff087816 */ /* 0x100fe20000000012 */
[----:B------:R-:W-:Y:S01]  /*31b0*/  HMMA.16816.F32 R52, R184, R164, R52 ;  /* 0x000000a4b834723c */ /* 0x000fe20000001834 */
[----:B------:R-:W-:Y:S02]  /*31c0*/  PRMT R10, RZ, 0x7362, R18 ;  /* 0x00007362ff0a7816 */ /* 0x000fe40000000012 */
[--C-:B------:R-:W-:Y:S02]  /*31d0*/  PRMT R20, RZ, 0x5140, R14.reuse ;  /* 0x00005140ff147816 */ /* 0x100fe4000000000e */
[----:B------:R-:W-:-:S03]  /*31e0*/  PRMT R22, RZ, 0x7362, R14 ;  /* 0x00007362ff167816 */ /* 0x000fc6000000000e */
[C---:B------:R-:W-:Y:S08]  /*31f0*/  HMMA.16816.F32 R60, R184.reuse, R32, R60 ;  /* 0x00000020b83c723c */ /* 0x040ff0000000183c */
[----:B------:R-:W-:Y:S07]  /*3200*/  HMMA.16816.F32 R72, R184, R2, R72 ;  /* 0x00000002b848723c */ /* 0x000fee0000001848 */
[----:B------:R-:W-:-:S02]  /*3210*/  PRMT R184, RZ, 0x5140, R16 ;  /* 0x00005140ffb87816 */ /* 0x000fc40000000010 */
[----:B------:R-:W-:Y:S02]  /*3220*/  PRMT R186, RZ, 0x7362, R16 ;  /* 0x00007362ffba7816 */ /* 0x000fe40000000010 */
[--C-:B------:R-:W-:Y:S02]  /*3230*/  PRMT R185, RZ, 0x5140, R17.reuse ;  /* 0x00005140ffb97816 */ /* 0x100fe40000000011 */
[----:B------:R-:W-:Y:S02]  /*3240*/  PRMT R187, RZ, 0x7362, R17 ;  /* 0x00007362ffbb7816 */ /* 0x000fe40000000011 */
[--C-:B------:R-:W-:Y:S02]  /*3250*/  PRMT R16, RZ, 0x5140, R9.reuse ;  /* 0x00005140ff107816 */ /* 0x100fe40000000009 */
[----:B------:R-:W-:Y:S02]  /*3260*/  PRMT R17, RZ, 0x7362, R9 ;  /* 0x00007362ff117816 */ /* 0x000fe40000000009 */
[----:B------:R-:W-:Y:S01]  /*3270*/  PRMT R9, RZ, 0x5140, R19 ;  /* 0x00005140ff097816 */ /* 0x000fe20000000013 */
[C---:B------:R-:W-:Y:S08]  /*3280*/  HMMA.16816.F32 R76, R184.reuse, R174, R76 ;  /* 0x000000aeb84c723c */ /* 0x040ff0000000184c */
[C---:B------:R-:W-:Y:S08]  /*3290*/  HMMA.16816.F32 R88, R184.reuse, R172, R88 ;  /* 0x000000acb858723c */ /* 0x040ff00000001858 */
[C---:B------:R-:W-:Y:S08]  /*32a0*/  HMMA.16816.F32 R96, R184.reuse, R170, R96 ;  /* 0x000000aab860723c */ /* 0x040ff00000001860 */
[C---:B------:R-:W-:Y:S08]  /*32b0*/  HMMA.16816.F32 R100, R184.reuse, R168, R100 ;  /* 0x000000a8b864723c */ /* 0x040ff00000001864 */
[C---:B------:R-:W-:Y:S08]  /*32c0*/  HMMA.16816.F32 R112, R184.reuse, R166, R112 ;  /* 0x000000a6b870723c */ /* 0x040ff00000001870 */
[C---:B------:R-:W-:Y:S08]  /*32d0*/  HMMA.16816.F32 R116, R184.reuse, R164, R116 ;  /* 0x000000a4b874723c */ /* 0x040ff00000001874 */
        /* <DEDUP_REMOVED lines=28> */
[C---:B------:R-:W-:Y:S07]  /*34a0*/  HMMA.16816.F32 R64, R184.reuse, R2, R64 ;  /* 0x00000002b840723c */ /* 0x040fee0000001840 */
[--C-:B------:R-:W-:Y:S01]  /*34b0*/  PRMT R2, RZ, 0x5140, R21.reuse ;  /* 0x00005140ff027816 */ /* 0x100fe20000000015 */
[----:B------:R-:W-:Y:S01]  /*34c0*/  HMMA.16816.F32 R68, R184, R32, R68 ;  /* 0x00000020b844723c */ /* 0x000fe20000001844 */
[----:B------:R-:W-:-:S02]  /*34d0*/  PRMT R3, RZ, 0x7362, R21 ;  /* 0x00007362ff037816 */ /* 0x000fc40000000015 */
[----:B------:R-:W-:-:S04]  /*34e0*/  PRMT R21, RZ, 0x5140, R15 ;  /* 0x00005140ff157816 */ /* 0x000fc8000000000f */
[--C-:B------:R-:W-:Y:S01]  /*34f0*/  PRMT R32, RZ, 0x5140, R34.reuse ;  /* 0x00005140ff207816 */ /* 0x100fe20000000022 */
[C---:B------:R-:W-:Y:S01]  /*3500*/  HMMA.16816.F32 R84, R184.reuse, R166, R84 ;  /* 0x000000a6b854723c */ /* 0x040fe20000001854 */
[--C-:B------:R-:W-:Y:S02]  /*3510*/  PRMT R33, RZ, 0x5140, R35.reuse ;  /* 0x00005140ff217816 */ /* 0x100fe40000000023 */
[----:B------:R-:W-:Y:S02]  /*3520*/  PRMT R34, RZ, 0x7362, R34 ;  /* 0x00007362ff227816 */ /* 0x000fe40000000022 */
[----:B------:R-:W-:Y:S02]  /*3530*/  PRMT R35, RZ, 0x7362, R35 ;  /* 0x00007362ff237816 */ /* 0x000fe40000000023 */
[----:B------:R-:W-:Y:S01]  /*3540*/  PRMT R166, RZ, 0x7362, R6 ;  /* 0x00007362ffa67816 */ /* 0x000fe20000000006 */
[----:B------:R-:W-:Y:S01]  /*3550*/  HMMA.16816.F32 R80, R184, R164, R80 ;  /* 0x000000a4b850723c */ /* 0x000fe20000001850 */
[----:B------:R-:W-:-:S06]  /*3560*/  PRMT R167, RZ, 0x7362, R7 ;  /* 0x00007362ffa77816 */ /* 0x000fcc0000000007 */
[----:B------:R-:W-:Y:S01]  /*3570*/  PRMT R164, RZ, 0x5140, R6 ;  /* 0x00005140ffa47816 */ /* 0x000fe20000000006 */
[----:B------:R-:W-:Y:S01]  /*3580*/  HMMA.16816.F32 R76, R8, R28, R76 ;  /* 0x0000001c084c723c */ /* 0x000fe2000000184c */
[----:B------:R-:W-:-:S07]  /*3590*/  PRMT R165, RZ, 0x5140, R7 ;  /* 0x00005140ffa57816 */ /* 0x000fce0000000007 */
[C---:B------:R-:W-:Y:S08]  /*35a0*/  HMMA.16816.F32 R88, R8.reuse, R30, R88 ;  /* 0x0000001e0858723c */ /* 0x040ff00000001858 */
[C---:B------:R-:W-:Y:S08]  /*35b0*/  HMMA.16816.F32 R96, R8.reuse, R24, R96 ;  /* 0x000000180860723c */ /* 0x040ff00000001860 */
[C---:B------:R-:W-:Y:S08]  /*35c0*/  HMMA.16816.F32 R100, R8.reuse, R26, R100 ;  /* 0x0000001a0864723c */ /* 0x040ff00000001864 */
[C---:B------:R-:W-:Y:S08]  /*35d0*/  HMMA.16816.F32 R112, R8.reuse, R2, R112 ;  /* 0x000000020870723c */ /* 0x040ff00000001870 */
[C---:B------:R-:W-:Y:S08]  /*35e0*/  HMMA.16816.F32 R116, R8.reuse, R12, R116 ;  /* 0x0000000c0874723c */ /* 0x040ff00000001874 */
[C---:B------:R-:W-:Y:S08]  /*35f0*/  HMMA.16816.F32 R128, R8.reuse, R16, R128 ;  /* 0x000000100880723c */ /* 0x040ff00000001880 */
[----:B------:R-:W-:Y:S01]  /*3600*/  HMMA.16816.F32 R132, R8, R4, R132 ;  /* 0x000000040884723c */ /* 0x000fe20000001884 */
[----:B------:R-:W1:Y:S07]  /*3610*/  LDSM.16.M88.4 R8, [R199+0xc000] ;  /* 0x00c00000c708783b */ /* 0x000e6e0000000200 */
[C---:B------:R-:W-:Y:S08]  /*3620*/  HMMA.16816.F32 R56, R32.reuse, R28, R56 ;  /* 0x0000001c2038723c */ /* 0x040ff00000001838 */
[C---:B------:R-:W-:Y:S08]  /*3630*/  HMMA.16816.F32 R36, R32.reuse, R30, R36 ;  /* 0x0000001e2024723c */ /* 0x040ff00000001824 */
[C---:B------:R-:W-:Y:S08]  /*3640*/  HMMA.16816.F32 R40, R32.reuse, R24, R40 ;  /* 0x000000182028723c */ /* 0x040ff00000001828 */
[C---:B------:R-:W-:Y:S08]  /*3650*/  HMMA.16816.F32 R44, R32.reuse, R26, R44 ;  /* 0x0000001a202c723c */ /* 0x040ff0000000182c */
[----:B------:R-:W-:Y:S01]  /*3660*/  HMMA.16816.F32 R48, R32, R2, R48 ;  /* 0x000000022030723c */ /* 0x000fe20000001830 */
[----:B-1----:R-:W-:-:S02]  /*3670*/  PRMT R184, RZ, 0x5140, R8 ;  /* 0x00005140ffb87816 */ /* 0x002fc40000000008 */
[----:B------:R-:W-:Y:S02]  /*3680*/  PRMT R186, RZ, 0x7362, R8 ;  /* 0x00007362ffba7816 */ /* 0x000fe40000000008 */
[--C-:B------:R-:W-:Y:S02]  /*3690*/  PRMT R185, RZ, 0x5140, R9.reuse ;  /* 0x00005140ffb97816 */ /* 0x100fe40000000009 */
[----:B------:R-:W-:Y:S01]  /*36a0*/  PRMT R187, RZ, 0x7362, R9 ;  /* 0x00007362ffbb7816 */ /* 0x000fe20000000009 */
        /* <DEDUP_REMOVED lines=13> */
[----:B------:R-:W-:Y:S01]  /*3780*/  HMMA.16816.F32 R144, R20, R12, R144 ;  /* 0x0000000c1490723c */ /* 0x000fe20000001890 */
[----:B------:R-:W-:Y:S02]  /*3790*/  PRMT R32, RZ, 0x5140, R33 ;  /* 0x00005140ff207816 */ /* 0x000fe40000000021 */
[----:B------:R-:W-:Y:S02]  /*37a0*/  PRMT R34, RZ, 0x5140, R35 ;  /* 0x00005140ff227816 */ /* 0x000fe40000000023 */
[----:B------:R-:W-:-:S02]  /*37b0*/  PRMT R33, RZ, 0x7362, R33 ;  /* 0x00007362ff217816 */ /* 0x000fc40000000021 */
[----:B------:R-:W-:Y:S01]  /*37c0*/  PRMT R35, RZ, 0x7362, R35 ;  /* 0x00007362ff237816 */ /* 0x000fe20000000023 */
[C---:B------:R-:W-:Y:S08]  /*37d0*/  HMMA.16816.F32 R136, R20.reuse, R16, R136 ;  /* 0x000000101488723c */ /* 0x040ff00000001888 */
[----:B------:R-:W-:Y:S01]  /*37e0*/  HMMA.16816.F32 R124, R20, R4, R124 ;  /* 0x00000004147c723c */ /* 0x000fe2000000187c */
[----:B------:R-:W1:Y:S07]  /*37f0*/  LDSM.16.M88.4 R20, [R197+0xf000] ;  /* 0x00f00000c514783b */ /* 0x000e6e0000000200 */
[C---:B------:R-:W-:Y:S08]  /*3800*/  HMMA.16816.F32 R120, R164.reuse, R28, R120 ;  /* 0x0000001ca478723c */ /* 0x040ff00000001878 */
[C---:B------:R-:W-:Y:S01]  /*3810*/  HMMA.16816.F32 R108, R164.reuse, R30, R108 ;  /* 0x0000001ea46c723c */ /* 0x040fe2000000186c */
[----:B------:R-:W2:Y:S07]  /*3820*/  LDSM.16.M88.4 R28, [R197+0x11000] ;  /* 0x01100000c51c783b */ /* 0x000eae0000000200 */
[C---:B------:R-:W-:Y:S08]  /*3830*/  HMMA.16816.F32 R104, R164.reuse, R24, R104 ;  /* 0x00000018a468723c */ /* 0x040ff00000001868 */
[C---:B------:R-:W-:Y:S01]  /*3840*/  HMMA.16816.F32 R92, R164.reuse, R26, R92 ;  /* 0x0000001aa45c723c */ /* 0x040fe2000000185c */
[----:B------:R-:W3:Y:S07]  /*3850*/  LDSM.16.M88.4 R24, [R197+0x10000] ;  /* 0x01000000c518783b */ /* 0x000eee0000000200 */
[----:B------:R-:W-:Y:S01]  /*3860*/  HMMA.16816.F32 R64, R164, R4, R64 ;  /* 0x00000004a440723c */ /* 0x000fe20000001840 */
[----:B------:R-:W4:Y:S01]  /*3870*/  LDSM.16.M88.4 R4, [R199+0xc800] ;  /* 0x00c80000c704783b */ /* 0x000f220000000200 */
[----:B-1----:R-:W-:-:S02]  /*3880*/  PRMT R170, RZ, 0x5140, R20 ;  /* 0x00005140ffaa7816 */ /* 0x002fc40000000014 */
[----:B------:R-:W-:Y:S02]  /*3890*/  PRMT R171, RZ, 0x7362, R20 ;  /* 0x00007362ffab7816 */ /* 0x000fe40000000014 */
[--C-:B------:R-:W-:Y:S02]  /*38a0*/  PRMT R168, RZ, 0x5140, R22.reuse ;  /* 0x00005140ffa87816 */ /* 0x100fe40000000016 */
[----:B------:R-:W-:Y:S01]  /*38b0*/  HMMA.16816.F32 R80, R164, R12, R80 ;  /* 0x0000000ca450723c */ /* 0x000fe20000001850 */
[----:B------:R-:W1:Y:S01]  /*38c0*/  LDSM.16.M88.4 R12, [R199+0xd000] ;  /* 0x00d00000c70c783b */ /* 0x000e620000000200 */
[----:B------:R-:W-:Y:S02]  /*38d0*/  PRMT R169, RZ, 0x7362, R22 ;  /* 0x00007362ffa97816 */ /* 0x000fe40000000016 */
[----:B------:R-:W-:Y:S02]  /*38e0*/  PRMT R20, RZ, 0x5140, R21 ;  /* 0x00005140ff147816 */ /* 0x000fe40000000015 */
[----:B------:R-:W-:-:S02]  /*38f0*/  PRMT R22, RZ, 0x5140, R23 ;  /* 0x00005140ff167816 */ /* 0x000fc40000000017 */
[C---:B------:R-:W-:Y:S01]  /*3900*/  HMMA.16816.F32 R68, R164.reuse, R16, R68 ;  /* 0x00000010a444723c */ /* 0x040fe20000001844 */
[----:B------:R-:W1:Y:S01]  /*3910*/  LDSM.16.M88.4 R16, [R199+0xd800] ;  /* 0x00d80000c710783b */ /* 0x000e620000000200 */
[--C-:B--2---:R-:W-:Y:S02]  /*3920*/  PRMT R8, RZ, 0x5140, R28.reuse ;  /* 0x00005140ff087816 */ /* 0x104fe4000000001c */
[----:B------:R-:W-:Y:S02]  /*3930*/  PRMT R9, RZ, 0x7362, R28 ;  /* 0x00007362ff097816 */ /* 0x000fe4000000001c */
[----:B------:R-:W-:Y:S02]  /*3940*/  PRMT R28, RZ, 0x5140, R29 ;  /* 0x00005140ff1c7816 */ /* 0x000fe4000000001d */
[----:B------:R-:W-:Y:S01]  /*3950*/  HMMA.16816.F32 R84, R164, R2, R84 ;  /* 0x00000002a454723c */ /* 0x000fe20000001854 */
[----:B------:R-:W-:Y:S02]  /*3960*/  PRMT R21, RZ, 0x7362, R21 ;  /* 0x00007362ff157816 */ /* 0x000fe40000000015 */
[----:B------:R-:W-:-:S02]  /*3970*/  PRMT R23, RZ, 0x7362, R23 ;  /* 0x00007362ff177816 */ /* 0x000fc40000000017 */
[----:B------:R-:W-:Y:S02]  /*3980*/  PRMT R29, RZ, 0x7362, R29 ;  /* 0x00007362ff1d7816 */ /* 0x000fe4000000001d */
[----:B------:R-:W-:Y:S01]  /*3990*/  PRMT R2, RZ, 0x5140, R30 ;  /* 0x00005140ff027816 */ /* 0x000fe2000000001e */
[C---:B------:R-:W-:Y:S01]  /*39a0*/  HMMA.16816.F32 R56, R184.reuse, R174, R56 ;  /* 0x000000aeb838723c */ /* 0x040fe20000001838 */
[--C-:B---3--:R-:W-:Y:S02]  /*39b0*/  PRMT R166, RZ, 0x5140, R24.reuse ;  /* 0x00005140ffa67816 */ /* 0x108fe40000000018 */
[----:B------:R-:W-:Y:S02]  /*39c0*/  PRMT R167, RZ, 0x7362, R24 ;  /* 0x00007362ffa77816 */ /* 0x000fe40000000018 */
[--C-:B------:R-:W-:Y:S02]  /*39d0*/  PRMT R164, RZ, 0x5140, R26.reuse ;  /* 0x00005140ffa47816 */ /* 0x100fe4000000001a */
[----:B------:R-:W-:Y:S01]  /*39e0*/  PRMT R165, RZ, 0x7362, R26 ;  /* 0x00007362ffa57816 */ /* 0x000fe2000000001a */
[----:B------:R-:W-:Y:S01]  /*39f0*/  HMMA.16816.F32 R36, R184, R172, R36 ;  /* 0x000000acb824723c */ /* 0x000fe20000001824 */
[----:B------:R-:W-:-:S02]  /*3a00*/  PRMT R3, RZ, 0x7362, R30 ;  /* 0x00007362ff037816 */ /* 0x000fc4000000001e */
[----:B------:R-:W-:Y:S02]  /*3a10*/  PRMT R24, RZ, 0x5140, R25 ;  /* 0x00005140ff187816 */ /* 0x000fe40000000019 */
[----:B------:R-:W-:Y:S02]  /*3a20*/  PRMT R26, RZ, 0x5140, R27 ;  /* 0x00005140ff1a7816 */ /* 0x000fe4000000001b */
[----:B------:R-:W-:Y:S01]  /*3a30*/  PRMT R30, RZ, 0x5140, R31 ;  /* 0x00005140ff1e7816 */ /* 0x000fe2000000001f */
[----:B------:R-:W-:Y:S01]  /*3a40*/  HMMA.16816.F32 R40, R184, R170, R40 ;  /* 0x000000aab828723c */ /* 0x000fe20000001828 */
[----:B------:R-:W-:Y:S02]  /*3a50*/  PRMT R25, RZ, 0x7362, R25 ;  /* 0x00007362ff197816 */ /* 0x000fe40000000019 */
[----:B------:R-:W-:Y:S02]  /*3a60*/  PRMT R27, RZ, 0x7362, R27 ;  /* 0x00007362ff1b7816 */ /* 0x000fe4000000001b */
[----:B------:R-:W-:-:S03]  /*3a70*/  PRMT R31, RZ, 0x7362, R31 ;  /* 0x00007362ff1f7816 */ /* 0x000fc6000000001f */
[C---:B------:R-:W-:Y:S08]  /*3a80*/  HMMA.16816.F32 R44, R184.reuse, R168, R44 ;  /* 0x000000a8b82c723c */ /* 0x040ff0000000182c */
[C---:B------:R-:W-:Y:S08]  /*3a90*/  HMMA.16816.F32 R48, R184.reuse, R166, R48 ;  /* 0x000000a6b830723c */ /* 0x040ff00000001830 */
[C---:B------:R-:W-:Y:S08]  /*3aa0*/  HMMA.16816.F32 R52, R184.reuse, R164, R52 ;  /* 0x000000a4b834723c */ /* 0x040ff00000001834 */
[C---:B------:R-:W-:Y:S08]  /*3ab0*/  HMMA.16816.F32 R60, R184.reuse, R8, R60 ;  /* 0x00000008b83c723c */ /* 0x040ff0000000183c */
[----:B------:R-:W-:Y:S07]  /*3ac0*/  HMMA.16816.F32 R72, R184, R2, R72 ;  /* 0x00000002b848723c */ /* 0x000fee0000001848 */
[----:B----4-:R-:W-:-:S02]  /*3ad0*/  PRMT R184, RZ, 0x5140, R4 ;  /* 0x00005140ffb87816 */ /* 0x010fc40000000004 */
[----:B------:R-:W-:Y:S02]  /*3ae0*/  PRMT R186, RZ, 0x7362, R4 ;  /* 0x00007362ffba7816 */ /* 0x000fe40000000004 */
[--C-:B------:R-:W-:Y:S02]  /*3af0*/  PRMT R185, RZ, 0x5140, R5.reuse ;  /* 0x00005140ffb97816 */ /* 0x100fe40000000005 */
[----:B------:R-:W-:Y:S02]  /*3b00*/  PRMT R187, RZ, 0x7362, R5 ;  /* 0x00007362ffbb7816 */ /* 0x000fe40000000005 */
[--C-:B------:R-:W-:Y:S02]  /*3b10*/  PRMT R4, RZ, 0x5140, R6.reuse ;  /* 0x00005140ff047816 */ /* 0x100fe40000000006 */
[--C-:B------:R-:W-:Y:S02]  /*3b20*/  PRMT R5, RZ, 0x5140, R7.reuse ;  /* 0x00005140ff057816 */ /* 0x100fe40000000007 */
        /* <DEDUP_REMOVED lines=9> */
[----:B------:R-:W-:Y:S07]  /*3bc0*/  HMMA.16816.F32 R132, R184, R2, R132 ;  /* 0x00000002b884723c */ /* 0x000fee0000001884 */
[--C-:B-1----:R-:W-:Y:S01]  /*3bd0*/  PRMT R184, RZ, 0x5140, R12.reuse ;  /* 0x00005140ffb87816 */ /* 0x102fe2000000000c */
[----:B------:R-:W-:Y:S01]  /*3be0*/  HMMA.16816.F32 R76, R4, R32, R76 ;  /* 0x00000020044c723c */ /* 0x000fe2000000184c */
[----:B------:R-:W-:-:S02]  /*3bf0*/  PRMT R186, RZ, 0x7362, R12 ;  /* 0x00007362ffba7816 */ /* 0x000fc4000000000c */
[--C-:B------:R-:W-:Y:S02]  /*3c00*/  PRMT R185, RZ, 0x5140, R13.reuse ;  /* 0x00005140ffb97816 */ /* 0x100fe4000000000d */
[----:B------:R-:W-:Y:S02]  /*3c10*/  PRMT R187, RZ, 0x7362, R13 ;  /* 0x00007362ffbb7816 */ /* 0x000fe4000000000d */
[--C-:B------:R-:W-:Y:S01]  /*3c20*/  PRMT R12, RZ, 0x5140, R14.reuse ;  /* 0x00005140ff0c7816 */ /* 0x100fe2000000000e */
[----:B------:R-:W-:Y:S01]  /*3c30*/  HMMA.16816.F32 R88, R4, R34, R88 ;  /* 0x000000220458723c */ /* 0x000fe20000001858 */
[--C-:B------:R-:W-:Y:S02]  /*3c40*/  PRMT R13, RZ, 0x5140, R15.reuse ;  /* 0x00005140ff0d7816 */ /* 0x100fe4000000000f */
[----:B------:R-:W-:Y:S02]  /*3c50*/  PRMT R14, RZ, 0x7362, R14 ;  /* 0x00007362ff0e7816 */ /* 0x000fe4000000000e */
[----:B------:R-:W-:-:S03]  /*3c60*/  PRMT R15, RZ, 0x7362, R15 ;  /* 0x00007362ff0f7816 */ /* 0x000fc6000000000f */
        /* <DEDUP_REMOVED lines=8> */
[--C-:B------:R-:W-:Y:S01]  /*3cf0*/  PRMT R184, RZ, 0x5140, R16.reuse ;  /* 0x00005140ffb87816 */ /* 0x100fe20000000010 */
[----:B------:R-:W-:Y:S01]  /*3d00*/  HMMA.16816.F32 R96, R4, R20, R96 ;  /* 0x000000140460723c */ /* 0x000fe20000001860 */
[----:B------:R-:W-:-:S02]  /*3d10*/  PRMT R186, RZ, 0x7362, R16 ;  /* 0x00007362ffba7816 */ /* 0x000fc40000000010 */
[--C-:B------:R-:W-:Y:S02]  /*3d20*/  PRMT R185, RZ, 0x5140, R17.reuse ;  /* 0x00005140ffb97816 */ /* 0x100fe40000000011 */
[----:B------:R-:W-:Y:S01]  /*3d30*/  PRMT R187, RZ, 0x7362, R17 ;  /* 0x00007362ffbb7816 */ /* 0x000fe20000000011 */
[C---:B------:R-:W-:Y:S01]  /*3d40*/  IMAD R17, R211.reuse, 0x2000, R205 ;  /* 0x00002000d3117824 */ /* 0x040fe200078e02cd */
[----:B------:R-:W-:Y:S01]  /*3d50*/  LEA R16, R211, 0x4000, 0xe ;  /* 0x00004000d3107811 */ /* 0x000fe200078e70ff */
[----:B------:R-:W-:Y:S08]  /*3d60*/  HMMA.16816.F32 R100, R4, R22, R100 ;  /* 0x000000160464723c */ /* 0x000ff00000001864 */
[C---:B------:R-:W-:Y:S07]  /*3d70*/  HMMA.16816.F32 R64, R184.reuse, R2, R64 ;  /* 0x00000002b840723c */ /* 0x040fee0000001840 */
[----:B------:R-:W-:Y:S01]  /*3d80*/  SEL R2, RZ, 0x10, P2 ;  /* 0x00000010ff027807 */ /* 0x000fe20001000000 */
[----:B------:R-:W-:Y:S03]  /*3d90*/  HMMA.16816.F32 R68, R184, R8, R68 ;  /* 0x00000008b844723c */ /* 0x000fe60000001844 */
[----:B------:R-:W-:-:S04]  /*3da0*/  SEL R2, R2, RZ, !P1 ;  /* 0x000000ff02027207 */ /* 0x000fc80004800000 */
[--C-:B------:R-:W-:Y:S01]  /*3db0*/  PRMT R8, RZ, 0x5140, R10.reuse ;  /* 0x00005140ff087816 */ /* 0x100fe2000000000a */
[C---:B------:R-:W-:Y:S01]  /*3dc0*/  HMMA.16816.F32 R112, R4.reuse, R24, R112 ;  /* 0x000000180470723c */ /* 0x040fe20000001870 */
[--C-:B------:R-:W-:Y:S02]  /*3dd0*/  PRMT R9, RZ, 0x5140, R11.reuse ;  /* 0x00005140ff097816 */ /* 0x100fe4000000000b */
[----:B------:R-:W-:Y:S02]  /*3de0*/  PRMT R10, RZ, 0x7362, R10 ;  /* 0x00007362ff0a7816 */ /* 0x000fe4000000000a */
[----:B------:R-:W-:Y:S02]  /*3df0*/  PRMT R11, RZ, 0x7362, R11 ;  /* 0x00007362ff0b7816 */ /* 0x000fe4000000000b */
[----:B------:R-:W-:Y:S01]  /*3e00*/  ISETP.NE.U32.AND P1, PT, R2, RZ, PT ;  /* 0x000000ff0200720c */ /* 0x000fe20003f25070 */
[----:B------:R-:W-:Y:S01]  /*3e10*/  HMMA.16816.F32 R116, R4, R26, R116 ;  /* 0x0000001a0474723c */ /* 0x000fe20000001874 */
[----:B------:R-:W-:-:S04]  /*3e20*/  IADD3 R2, P4, R176, UR7, RZ ;  /* 0x00000007b0027c10 */ /* 0x000fc8000ff9e0ff */
[----:B------:R-:W-:-:S03]  /*3e30*/  IADD3.X R3, R0, UR8, RZ, P4, !PT ;  /* 0x0000000800037c10 */ /* 0x000fc6000a7fe4ff */
        /* <DEDUP_REMOVED lines=8> */
[----:B------:R-:W-:Y:S01]  /*3ec0*/  IMAD R9, R211, 0x2000, R206 ;  /* 0x00002000d3097824 */ /* 0x000fe200078e02ce */
[----:B------:R-:W-:Y:S01]  /*3ed0*/  HMMA.16816.F32 R128, R4, R28, R128 ;  /* 0x0000001c0480723c */ /* 0x000fe20000001880 */
[----:B------:R-:W-:-:S03]  /*3ee0*/  IADD3 R10, P5, R190, UR7, RZ ;  /* 0x00000007be0a7c10 */ /* 0x000fc6000ffbe0ff */
[----:B------:R-:W-:Y:S01]  /*3ef0*/  @!PT LDS RZ, [RZ] ;  /* 0x00000000fffff984 */ /* 0x000fe20000000800 */
[----:B------:R-:W-:Y:S01]  /*3f00*/  @!PT LDS RZ, [RZ] ;  /* 0x00000000fffff984 */ /* 0x000fe20000000800 */
[----:B------:R-:W-:Y:S01]  /*3f10*/  @!PT LDS RZ, [RZ] ;  /* 0x00000000fffff984 */ /* 0x000fe20000000800 */
[----:B------:R1:W-:Y:S01]  /*3f20*/  LDGSTS.E.BYPASS.128 [R9], [R2.64], P1 ;  /* 0x0000000002097fae */ /* 0x0003e20008901c4c */
[----:B------:R-:W-:-:S03]  /*3f30*/  IADD3.X R11, R189, UR8, RZ, P5, !PT ;  /* 0x00000008bd0b7c10 */ /* 0x000fc6000affe4ff */
[----:B------:R-:W-:Y:S07]  /*3f40*/  HMMA.16816.F32 R132, R4, R30, R132 ;  /* 0x0000001e0484723c */ /* 0x000fee0000001884 */
[----:B------:R-:W-:Y:S01]  /*3f50*/  IADD3 R4, P3, R178, UR7, RZ ;  /* 0x00000007b2047c10 */ /* 0x000fe2000ff7e0ff */
[----:B------:R-:W-:Y:S01]  /*3f60*/  HMMA.16816.F32 R80, R184, R164, R80 ;  /* 0x000000a4b850723c */ /* 0x000fe20000001850 */
[----:B------:R-:W-:Y:S02]  /*3f70*/  IADD3 R6, P4, R180, UR7, RZ ;  /* 0x00000007b4067c10 */ /* 0x000fe4000ff9e0ff */
[----:B------:R-:W-:-:S02]  /*3f80*/  IADD3.X R5, R177, UR8, RZ, P3, !PT ;  /* 0x00000008b1057c10 */ /* 0x000fc40009ffe4ff */
[----:B------:R-:W-:Y:S02]  /*3f90*/  IADD3.X R7, R179, UR8, RZ, P4, !PT ;  /* 0x00000008b3077c10 */ /* 0x000fe4000a7fe4ff */
[----:B-1----:R-:W-:Y:S01]  /*3fa0*/  IADD3 R2, P3, R182, UR7, RZ ;  /* 0x00000007b6027c10 */ /* 0x002fe2000ff7e0ff */
[C---:B------:R-:W-:Y:S01]  /*3fb0*/  HMMA.16816.F32 R140, R12.reuse, R32, R140 ;  /* 0x000000200c8c723c */ /* 0x040fe2000000188c */
[----:B------:R-:W-:Y:S01]  /*3fc0*/  IADD3 R8, P4, R188, UR7, RZ ;  /* 0x00000007bc087c10 */ /* 0x000fe2000ff9e0ff */
[--C-:B------:R-:W-:Y:S01]  /*3fd0*/  IMAD.IADD R165, R206, 0x1, R16.reuse ;  /* 0x00000001cea57824 */ /* 0x100fe200078e0210 */
[----:B------:R1:W-:Y:S01]  /*3fe0*/  LDGSTS.E.BYPASS.128 [R17], [R4.64], P1 ;  /* 0x0000000004117fae */ /* 0x0003e20008901c4c */
[----:B------:R-:W-:Y:S01]  /*3ff0*/  IADD3.X R3, R181, UR8, RZ, P3, !PT ;  /* 0x00000008b5037c10 */ /* 0x000fe20009ffe4ff */
[----:B------:R-:W-:Y:S01]  /*4000*/  UIADD3 UR7, UP1, UR7, 0x40, URZ ;  /* 0x0000004007077890 */ /* 0x000fe2000ff3e03f */
[----:B------:R-:W-:Y:S01]  /*4010*/  IADD3.X R9, R183, UR8, RZ, P4, !PT ;  /* 0x00000008b7097c10 */ /* 0x000fe2000a7fe4ff */
[----:B------:R-:W0:Y:S01]  /*4020*/  LDGDEPBAR ;  /* 0x00000000000079af */ /* 0x000e220000000000 */
[----:B------:R-:W-:Y:S01]  /*4030*/  HMMA.16816.F32 R160, R12, R34, R160 ;  /* 0x000000220ca0723c */ /* 0x000fe200000018a0 */
[----:B------:R-:W-:Y:S01]  /*4040*/  ISETP.LE.AND P3, PT, R202, UR6, PT ;  /* 0x00000006ca007c0c */ /* 0x000fe2000bf63270 */
[----:B------:R-:W-:Y:S01]  /*4050*/  UIADD3.X UR8, URZ, UR8, URZ, UP1, !UPT ;  /* 0x000000083f087290 */ /* 0x000fe20008ffe43f */
[----:B------:R2:W-:Y:S01]  /*4060*/  LDGSTS.E.BYPASS.128 [R165], [R6.64], P1 ;  /* 0x0000000006a57fae */ /* 0x0005e20008901c4c */
[----:B-1----:R-:W-:-:S04]  /*4070*/  IMAD.IADD R5, R204, 0x1, R16 ;  /* 0x00000001cc057824 */ /* 0x002fc800078e0210 */
[----:B------:R-:W-:Y:S01]  /*4080*/  HMMA.16816.F32 R156, R12, R20, R156 ;  /* 0x000000140c9c723c */ /* 0x000fe2000000189c */
[--C-:B------:R-:W-:Y:S02]  /*4090*/  PRMT R17, RZ, 0x5140, R19.reuse ;  /* 0x00005140ff117816 */ /* 0x100fe40000000013 */
[----:B------:R-:W-:-:S05]  /*40a0*/  PRMT R19, RZ, 0x7362, R19 ;  /* 0x00007362ff137816 */ /* 0x000fca0000000013 */
[C---:B------:R-:W-:Y:S08]  /*40b0*/  HMMA.16816.F32 R152, R12.reuse, R22, R152 ;  /* 0x000000160c98723c */ /* 0x040ff00000001898 */
[C---:B------:R-:W-:Y:S08]  /*40c0*/  HMMA.16816.F32 R148, R12.reuse, R24, R148 ;  /* 0x000000180c94723c */ /* 0x040ff00000001894 */
[C---:B------:R-:W-:Y:S08]  /*40d0*/  HMMA.16816.F32 R144, R12.reuse, R26, R144 ;  /* 0x0000001a0c90723c */ /* 0x040ff00000001890 */
[C---:B------:R-:W-:Y:S08]  /*40e0*/  HMMA.16816.F32 R136, R12.reuse, R28, R136 ;  /* 0x0000001c0c88723c */ /* 0x040ff00000001888 */
[----:B------:R-:W-:Y:S07]  /*40f0*/  HMMA.16816.F32 R124, R12, R30, R124 ;  /* 0x0000001e0c7c723c */ /* 0x000fee000000187c */
[--C-:B------:R-:W-:Y:S01]  /*4100*/  IMAD.IADD R13, R205, 0x1, R16.reuse ;  /* 0x00000001cd0d7824 */ /* 0x100fe200078e0210 */
[----:B------:R-:W-:Y:S01]  /*4110*/  HMMA.16816.F32 R120, R184, R174, R120 ;  /* 0x000000aeb878723c */ /* 0x000fe20000001878 */
[----:B------:R-:W-:Y:S01]  /*4120*/  IMAD.IADD R15, R203, 0x1, R16 ;  /* 0x00000001cb0f7824 */ /* 0x000fe200078e0210 */
[----:B------:R-:W-:-:S02]  /*4130*/  PRMT R16, RZ, 0x5140, R18 ;  /* 0x00005140ff107816 */ /* 0x000fc40000000012 */
[----:B------:R2:W-:Y:S01]  /*4140*/  LDGSTS.E.BYPASS.128 [R13], [R2.64], P1 ;  /* 0x00000000020d7fae */ /* 0x0005e20008901c4c */
[----:B------:R-:W-:-:S03]  /*4150*/  PRMT R18, RZ, 0x7362, R18 ;  /* 0x00007362ff127816 */ /* 0x000fc60000000012 */
[----:B------:R2:W-:Y:S01]  /*4160*/  LDGSTS.E.BYPASS.128 [R5], [R8.64], P1 ;  /* 0x0000000008057fae */ /* 0x0005e20008901c4c */
[C---:B------:R-:W-:Y:S03]  /*4170*/  HMMA.16816.F32 R108, R184.reuse, R172, R108 ;  /* 0x000000acb86c723c */ /* 0x040fe6000000186c */
[----:B------:R2:W-:Y:S01]  /*4180*/  LDGSTS.E.BYPASS.128 [R15], [R10.64], P1 ;  /* 0x000000000a0f7fae */ /* 0x0005e20008901c4c */
[----:B------:R-:W-:Y:S02]  /*4190*/  PLOP3.LUT P1, PT, P0, PT, PT, 0x80, 0x0 ;  /* 0x000000000000781c */ /* 0x000fe4000072f070 */
[----:B------:R-:W-:Y:S01]  /*41a0*/  PLOP3.LUT P0, PT, P2, PT, PT, 0x8, 0x0 ;  /* 0x000000000000781c */ /* 0x000fe2000170e170 */
[----:B------:R-:W0:Y:S01]  /*41b0*/  LDGDEPBAR ;  /* 0x00000000000079af */ /* 0x000e220000000000 */
[C---:B------:R-:W-:Y:S08]  /*41c0*/  HMMA.16816.F32 R104, R184.reuse, R170, R104 ;  /* 0x000000aab868723c */ /* 0x040ff00000001868 */
[C---:B------:R-:W-:Y:S08]  /*41d0*/  HMMA.16816.F32 R92, R184.reuse, R168, R92 ;  /* 0x000000a8b85c723c */ /* 0x040ff0000000185c */
[----:B------:R-:W-:Y:S01]  /*41e0*/  HMMA.16816.F32 R84, R184, R166, R84 ;  /* 0x000000a6b854723c */ /* 0x000fe20000001854 */
[----:B------:R-:W-:-:S07]  /*41f0*/  DEPBAR.LE SB0, 0x2 ;  /* 0x000080800000791a */ /* 0x000fce0000000000 */
[C---:B------:R-:W-:Y:S08]  /*4200*/  HMMA.16816.F32 R120, R16.reuse, R32, R120 ;  /* 0x000000201078723c */ /* 0x040ff00000001878 */
[C---:B------:R-:W-:Y:S08]  /*4210*/  HMMA.16816.F32 R108, R16.reuse, R34, R108 ;  /* 0x00000022106c723c */ /* 0x040ff0000000186c */
[C---:B------:R-:W-:Y:S08]  /*4220*/  HMMA.16816.F32 R104, R16.reuse, R20, R104 ;  /* 0x000000141068723c */ /* 0x040ff00000001868 */
[C---:B------:R-:W-:Y:S08]  /*4230*/  HMMA.16816.F32 R92, R16.reuse, R22, R92 ;  /* 0x00000016105c723c */ /* 0x040ff0000000185c */
[C---:B------:R-:W-:Y:S08]  /*4240*/  HMMA.16816.F32 R84, R16.reuse, R24, R84 ;  /* 0x000000181054723c */ /* 0x040ff00000001854 */
[C---:B------:R-:W-:Y:S08]  /*4250*/  HMMA.16816.F32 R80, R16.reuse, R26, R80 ;  /* 0x0000001a1050723c */ /* 0x040ff00000001850 */
[C---:B------:R-:W-:Y:S08]  /*4260*/  HMMA.16816.F32 R68, R16.reuse, R28, R68 ;  /* 0x0000001c1044723c */ /* 0x040ff00000001844 */
[----:B------:R-:W-:Y:S01]  /*4270*/  HMMA.16816.F32 R64, R16, R30, R64 ;  /* 0x0000001e1040723c */ /* 0x000fe20000001840 */
[----:B------:R-:W-:Y:S06]  /*4280*/  BAR.SYNC.DEFER_BLOCKING 0x0 ;  /* 0x0000000000007b1d */ /* 0x000fec0000010000 */
[----:B--2---:R-:W-:Y:S01]  /*4290*/  @P3 CALL.REL.NOINC `(.L_x_2) ;  /* 0x0000001000003944 */ /* 0x004fe20003c00000 */
[----:B------:R-:W-:Y:S05]  /*42a0*/  BRA `(.L_x_3) ;  /* 0xffffd8d000007947 */ /* 0x000fea000383ffff */
.L_x_2:
[----:B------:R-:W-:-:S04]  /*42b0*/  NOP ;  /* 0x0000000000007918 */ /* 0x000fc80000000000 */
[----:B------:R-:W-:-:S12]  /*42c0*/  NOP ;  /* 0x0000000000007918 */ /* 0x000fd80000000000 */
[----:B------:R-:W-:Y:S02]  /*42d0*/  F2FP.PACK_AB R66, R67, R66 ;  /* 0x000000424342723e */ /* 0x000fe400000000ff */
[----:B------:R-:W-:-:S02]  /*42e0*/  F2FP.PACK_AB R64, R65, R64 ;  /* 0x000000404140723e */ /* 0x000fc400000000ff */
[----:B------:R-:W-:Y:S02]  /*42f0*/  F2FP.PACK_AB R70, R71, R70 ;  /* 0x000000464746723e */ /* 0x000fe400000000ff */
[----:B------:R-:W-:Y:S02]  /*4300*/  F2FP.PACK_AB R68, R69, R68 ;  /* 0x000000444544723e */ /* 0x000fe400000000ff */
[----:B------:R-:W-:Y:S02]  /*4310*/  F2FP.PACK_AB R82, R83, R82 ;  /* 0x000000525352723e */ /* 0x000fe400000000ff */
[----:B------:R-:W-:Y:S02]  /*4320*/  F2FP.PACK_AB R80, R81, R80 ;  /* 0x000000505150723e */ /* 0x000fe400000000ff */
        /* <DEDUP_REMOVED lines=58> */
.L_x_1:
[----:B------:R-:W-:-:S04]  /*46d0*/  DEPBAR.LE SB0, 0x0 ;  /* 0x000080000000791a */ /* 0x000fc80000000000 */
[----:B------:R-:W-:Y:S01]  /*46e0*/  LOP3.LUT R3, R196, 0x10, RZ, 0xc0, !PT ;  /* 0x00000010c4037812 */ /* 0x000fe200078ec0ff */
[----:B------:R-:W-:Y:S01]  /*46f0*/  IMAD.SHL.U32 R194, R194, 0x8, RZ ;  /* 0x00000008c2c27824 */ /* 0x000fe200078e00ff */
[----:B------:R-:W-:Y:S01]  /*4700*/  LOP3.LUT R208, R195, 0x6, R208, 0xf8, !PT ;  /* 0x00000006c3d07812 */ /* 0x000fe200078ef8d0 */
[----:B------:R-:W-:Y:S01]  /*4710*/  IMAD.MOV.U32 R69, RZ, RZ, c[0x0][0x18c] ;  /* 0x00006300ff457624 */ /* 0x000fe200078e00ff */
[----:B------:R-:W-:Y:S01]  /*4720*/  LEA.HI R3, R210, R3, RZ, 0x1e ;  /* 0x00000003d2037211 */ /* 0x000fe200078ff0ff */
[----:B------:R-:W-:Y:S01]  /*4730*/  IMAD.MOV.U32 R71, RZ, RZ, 0x2 ;  /* 0x00000002ff477424 */ /* 0x000fe200078e00ff */
[----:B------:R-:W-:Y:S02]  /*4740*/  LOP3.LUT R192, R192, 0x7, R209, 0xf8, !PT ;  /* 0x00000007c0c07812 */ /* 0x000fe400078ef8d1 */
[----:B------:R-:W-:Y:S01]  /*4750*/  LOP3.LUT R209, R209, 0x7, RZ, 0xc0, !PT ;  /* 0x00000007d1d17812 */ /* 0x000fe200078ec0ff */
[----:B------:R-:W-:Y:S01]  /*4760*/  IMAD R3, R3, 0x108, R208 ;  /* 0x0000010803037824 */ /* 0x000fe200078e02d0 */
[----:B------:R-:W-:-:S02]  /*4770*/  LOP3.LUT R191, R191, 0xf8, R194, 0xf8, !PT ;  /* 0x000000f8bfbf7812 */ /* 0x000fc400078ef8c2 */
[C---:B------:R-:W-:Y:S01]  /*4780*/  LOP3.LUT R6, R192.reuse, 0x10, RZ, 0xfc, !PT ;  /* 0x00000010c0067812 */ /* 0x040fe200078efcff */
[----:B------:R-:W-:Y:S01]  /*4790*/  IMAD.SHL.U32 R59, R3, 0x2, RZ ;  /* 0x00000002033b7824 */ /* 0x000fe200078e00ff */
[----:B------:R-:W-:Y:S01]  /*47a0*/  BAR.SYNC.DEFER_BLOCKING 0x0 ;  /* 0x0000000000007b1d */ /* 0x000fe20000010000 */
[----:B------:R-:W-:Y:S01]  /*47b0*/  IMAD R0, R209, 0x21, R210 ;  /* 0x00000021d1007824 */ /* 0x000fe200078e02d2 */
[C---:B------:R-:W-:Y:S02]  /*47c0*/  LOP3.LUT R5, R192.reuse, 0x18, RZ, 0xfc, !PT ;  /* 0x00000018c0057812 */ /* 0x040fe400078efcff */
[----:B------:R-:W-:Y:S01]  /*47d0*/  LOP3.LUT R4, R192, 0x20, RZ, 0xfc, !PT ;  /* 0x00000020c0047812 */ /* 0x000fe200078efcff */
[----:B------:R-:W-:Y:S01]  /*47e0*/  IMAD.SHL.U32 R0, R0, 0x8, RZ ;  /* 0x0000000800007824 */ /* 0x000fe200078e00ff */
[----:B------:R-:W-:Y:S02]  /*47f0*/  ISETP.GE.AND P0, PT, R191, c[0x0][0x17c], PT ;  /* 0x00005f00bf007a0c */ /* 0x000fe40003f06270 */
[----:B------:R-:W-:Y:S01]  /*4800*/  LOP3.LUT R2, R192, 0x8, RZ, 0xfc, !PT ;  /* 0x00000008c0027812 */ /* 0x000fe200078efcff */
[----:B------:R-:W-:Y:S01]  /*4810*/  IMAD.SHL.U32 R61, R0, 0x2, RZ ;  /* 0x00000002003d7824 */ /* 0x000fe200078e00ff */
[----:B------:R-:W-:-:S02]  /*4820*/  ISETP.LT.AND P1, PT, R6, c[0x0][0x178], !P0 ;  /* 0x00005e0006007a0c */ /* 0x000fc40004721270 */
[----:B------:R-:W-:Y:S02]  /*4830*/  ISETP.LT.AND P6, PT, R5, c[0x0][0x178], !P0 ;  /* 0x00005e0005007a0c */ /* 0x000fe400047c1270 */
[----:B------:R-:W-:Y:S02]  /*4840*/  ISETP.LT.AND P5, PT, R4, c[0x0][0x178], !P0 ;  /* 0x00005e0004007a0c */ /* 0x000fe400047a1270 */
[----:B------:R-:W-:Y:S02]  /*4850*/  ISETP.LT.AND P2, PT, R2, c[0x0][0x178], !P0 ;  /* 0x00005e0002007a0c */ /* 0x000fe40004741270 */
[C---:B------:R-:W-:Y:S02]  /*4860*/  LOP3.LUT R2, R192.reuse, 0x28, RZ, 0xfc, !PT ;  /* 0x00000028c0027812 */ /* 0x040fe400078efcff */
[----:B------:R-:W-:Y:S02]  /*4870*/  ISETP.LT.AND P3, PT, R192, c[0x0][0x178], !P0 ;  /* 0x00005e00c0007a0c */ /* 0x000fe40004761270 */
[----:B------:R-:W-:Y:S01]  /*4880*/  ISETP.LT.AND P4, PT, R2, c[0x0][0x178], !P0 ;  /* 0x00005e0002007a0c */ /* 0x000fe20004781270 */
[----:B------:R-:W-:Y:S01]  /*4890*/  IMAD R2, R192, c[0x0][0x18c], RZ ;  /* 0x00006300c0027a24 */ /* 0x000fe200078e02ff */
[----:B------:R1:W-:Y:S03]  /*48a0*/  STS [R59], R56 ;  /* 0x000000383b007388 */ /* 0x0003e60000000800 */
[----:B------:R-:W-:Y:S01]  /*48b0*/  IMAD R0, R69, 0x8, R2 ;  /* 0x0000000845007824 */ /* 0x000fe200078e0202 */
[----:B------:R2:W-:Y:S01]  /*48c0*/  STS [R59+0x1080], R58 ;  /* 0x0010803a3b007388 */ /* 0x0005e20000000800 */
[----:B------:R-:W-:-:S03]  /*48d0*/  IMAD.WIDE R2, R2, R71, c[0x0][0x170] ;  /* 0x00005c0002027625 */ /* 0x000fc600078e0247 */
[----:B------:R-:W-:Y:S01]  /*48e0*/  STS [R59+0x40], R36 ;  /* 0x000040243b007388 */ /* 0x000fe20000000800 */
[----:B-1----:R-:W-:-:S03]  /*48f0*/  IMAD R56, R69, 0x8, R0 ;  /* 0x0000000845387824 */ /* 0x002fc600078e0200 */
[----:B------:R-:W-:Y:S01]  /*4900*/  STS [R59+0x10c0], R38 ;  /* 0x0010c0263b007388 */ /* 0x000fe20000000800 */
[----:B--2---:R-:W-:-:S03]  /*4910*/  IMAD R58, R69, 0x8, R56 ;  /* 0x00000008453a7824 */ /* 0x004fc600078e0238 */
[----:B------:R-:W-:Y:S04]  /*4920*/  STS [R59+0x80], R40 ;  /* 0x000080283b007388 */ /* 0x000fe80000000800 */
[----:B------:R-:W-:Y:S04]  /*4930*/  STS [R59+0x1100], R42 ;  /* 0x0011002a3b007388 */ /* 0x000fe80000000800 */
[----:B------:R-:W-:Y:S04]  /*4940*/  STS [R59+0xc0], R44 ;  /* 0x0000c02c3b007388 */ /* 0x000fe80000000800 */
[----:B------:R-:W-:Y:S04]  /*4950*/  STS [R59+0x1140], R46 ;  /* 0x0011402e3b007388 */ /* 0x000fe80000000800 */
[----:B------:R-:W-:Y:S04]  /*4960*/  STS [R59+0x100], R48 ;  /* 0x000100303b007388 */ /* 0x000fe80000000800 */
[----:B------:R-:W-:Y:S04]  /*4970*/  STS [R59+0x1180], R50 ;  /* 0x001180323b007388 */ /* 0x000fe80000000800 */
[----:B------:R1:W-:Y:S04]  /*4980*/  STS [R59+0x140], R52 ;  /* 0x000140343b007388 */ /* 0x0003e80000000800 */
[----:B------:R2:W-:Y:S04]  /*4990*/  STS [R59+0x11c0], R54 ;  /* 0x0011c0363b007388 */ /* 0x0005e80000000800 */
[----:B------:R-:W-:Y:S01]  /*49a0*/  STS [R59+0x180], R60 ;  /* 0x0001803c3b007388 */ /* 0x000fe20000000800 */
[----:B-1----:R-:W-:-:S03]  /*49b0*/  IMAD.WIDE R52, R56, R71, c[0x0][0x170] ;  /* 0x00005c0038347625 */ /* 0x002fc600078e0247 */
[----:B------:R-:W-:Y:S01]  /*49c0*/  STS [R59+0x1200], R62 ;  /* 0x0012003e3b007388 */ /* 0x000fe20000000800 */
[----:B--2---:R-:W-:-:S03]  /*49d0*/  IMAD.WIDE R54, R191, 0x2, R2 ;  /* 0x00000002bf367825 */ /* 0x004fc600078e0202 */
[----:B------:R-:W-:Y:S01]  /*49e0*/  STS [R59+0x1c0], R72 ;  /* 0x0001c0483b007388 */ /* 0x000fe20000000800 */
[----:B------:R-:W-:Y:S01]  /*49f0*/  IMAD.WIDE R2, R0, R71, c[0x0][0x170] ;  /* 0x00005c0000027625 */ /* 0x000fe200078e0247 */
[----:B------:R-:W-:Y:S02]  /*4a00*/  LOP3.LUT R0, R192, 0x30, RZ, 0xfc, !PT ;  /* 0x00000030c0007812 */ /* 0x000fe400078efcff */
[----:B------:R-:W-:Y:S01]  /*4a10*/  STS [R59+0x1240], R74 ;  /* 0x0012404a3b007388 */ /* 0x000fe20000000800 */
[----:B------:R-:W-:-:S03]  /*4a20*/  IMAD.WIDE R52, R191, 0x2, R52 ;  /* 0x00000002bf347825 */ /* 0x000fc600078e0234 */
[----:B------:R-:W-:Y:S01]  /*4a30*/  BAR.SYNC.DEFER_BLOCKING 0x0 ;  /* 0x0000000000007b1d */ /* 0x000fe20000010000 */
[----:B------:R-:W-:-:S04]  /*4a40*/  IMAD.WIDE R56, R191, 0x2, R2 ;  /* 0x00000002bf387825 */ /* 0x000fc800078e0202 */
[----:B------:R-:W-:-:S04]  /*4a50*/  IMAD.WIDE R2, R58, R71, c[0x0][0x170] ;  /* 0x00005c003a027625 */ /* 0x000fc800078e0247 */
[----:B------:R-:W-:Y:S01]  /*4a60*/  IMAD R58, R69, 0x8, R58 ;  /* 0x00000008453a7824 */ /* 0x000fe200078e023a */
[----:B------:R-:W1:Y:S04]  /*4a70*/  LDS.128 R16, [R61] ;  /* 0x000000003d107984 */ /* 0x000e680000000c00 */
[----:B------:R-:W2:Y:S04]  /*4a80*/  LDS.128 R8, [R61+0x1080] ;  /* 0x001080003d087984 */ /* 0x000ea80000000c00 */
[----:B------:R-:W3:Y:S04]  /*4a90*/  LDS.128 R12, [R61+0x2100] ;  /* 0x002100003d0c7984 */ /* 0x000ee80000000c00 */
[----:B------:R-:W4:Y:S04]  /*4aa0*/  LDS.128 R4, [R61+0x3180] ;  /* 0x003180003d047984 */ /* 0x000f280000000c00 */
[----:B------:R-:W-:Y:S06]  /*4ab0*/  BAR.SYNC.DEFER_BLOCKING 0x0 ;  /* 0x0000000000007b1d */ /* 0x000fec0000010000 */
[----:B------:R-:W-:Y:S04]  /*4ac0*/  STS [R59], R76 ;  /* 0x0000004c3b007388 */ /* 0x000fe80000000800 */
[----:B------:R-:W-:Y:S04]  /*4ad0*/  STS [R59+0x1080], R78 ;  /* 0x0010804e3b007388 */ /* 0x000fe80000000800 */
        /* <DEDUP_REMOVED lines=14> */
[----:B------:R-:W-:Y:S06]  /*4bc0*/  BAR.SYNC.DEFER_BLOCKING 0x0 ;  /* 0x0000000000007b1d */ /* 0x000fec0000010000 */
[----:B------:R-:W1:Y:S04]  /*4bd0*/  LDS.128 R44, [R61] ;  /* 0x000000003d2c7984 */ /* 0x000e680000000c00 */
[----:B------:R-:W1:Y:S04]  /*4be0*/  LDS.128 R32, [R61+0x1080] ;  /* 0x001080003d207984 */ /* 0x000e680000000c00 */
[----:B------:R-:W1:Y:S04]  /*4bf0*/  LDS.128 R36, [R61+0x2100] ;  /* 0x002100003d247984 */ /* 0x000e680000000c00 */
[----:B------:R-:W1:Y:S04]  /*4c00*/  LDS.128 R20, [R61+0x3180] ;  /* 0x003180003d147984 */ /* 0x000e680000000c00 */
        /* <DEDUP_REMOVED lines=40> */
[----:B-1----:R1:W-:Y:S01]  /*4e90*/  @P3 STG.E.128 [R54.64], R16 ;  /* 0x0000001036003986 */ /* 0x0023e2000c101d0c */
[----:B------:R-:W-:-:S02]  /*4ea0*/  ISETP.LT.AND P3, PT, R0, c[0x0][0x178], !P0 ;  /* 0x00005e0000007a0c */ /* 0x000fc40004761270 */
[----:B------:R-:W-:Y:S01]  /*4eb0*/  LOP3.LUT R0, R192, 0x38, RZ, 0xfc, !PT ;  /* 0x00000038c0007812 */ /* 0x000fe200078efcff */
[----:B--2---:R2:W-:Y:S03]  /*4ec0*/  @P2 STG.E.128 [R56.64], R8 ;  /* 0x0000000838002986 */ /* 0x0045e6000c101d0c */
[----:B------:R-:W-:Y:S01]  /*4ed0*/  ISETP.LT.AND P2, PT, R0, c[0x0][0x178], !P0 ;  /* 0x00005e0000007a0c */ /* 0x000fe20004741270 */
[----:B---3--:R-:W-:Y:S01]  /*4ee0*/  @P1 STG.E.128 [R52.64], R12 ;  /* 0x0000000c34001986 */ /* 0x008fe2000c101d0c */
[----:B------:R-:W-:-:S03]  /*4ef0*/  LOP3.LUT R0, R192, 0x40, RZ, 0xfc, !PT ;  /* 0x00000040c0007812 */ /* 0x000fc600078efcff */
[----:B------:R-:W3:Y:S01]  /*4f00*/  LDS.128 R52, [R61] ;  /* 0x000000003d347984 */ /* 0x000ee20000000c00 */
[----:B------:R-:W-:Y:S02]  /*4f10*/  ISETP.LT.AND P1, PT, R0, c[0x0][0x178], !P0 ;  /* 0x00005e0000007a0c */ /* 0x000fe40004721270 */
[----:B------:R-:W-:Y:S01]  /*4f20*/  LOP3.LUT R0, R192, 0x48, RZ, 0xfc, !PT ;  /* 0x00000048c0007812 */ /* 0x000fe200078efcff */
[----:B------:R-:W-:Y:S01]  /*4f30*/  LDS.128 R64, [R61+0x2100] ;  /* 0x002100003d407984 */ /* 0x000fe20000000c00 */
[----:B-1----:R-:W-:-:S04]  /*4f40*/  IMAD.WIDE R16, R191, 0x2, R2 ;  /* 0x00000002bf107825 */ /* 0x002fc800078e0202 */
[----:B------:R-:W-:Y:S01]  /*4f50*/  IMAD.WIDE R2, R58, R71, c[0x0][0x170] ;  /* 0x00005c003a027625 */ /* 0x000fe200078e0247 */
[----:B----4-:R1:W-:Y:S01]  /*4f60*/  @P6 STG.E.128 [R16.64], R4 ;  /* 0x0000000410006986 */ /* 0x0103e2000c101d0c */
[----:B------:R-:W-:Y:S02]  /*4f70*/  ISETP.LT.AND P6, PT, R0, c[0x0][0x178], !P0 ;  /* 0x00005e0000007a0c */ /* 0x000fe400047c1270 */
[----:B------:R-:W-:Y:S01]  /*4f80*/  IMAD R58, R69, 0x8, R58 ;  /* 0x00000008453a7824 */ /* 0x000fe200078e023a */
[----:B------:R-:W-:Y:S01]  /*4f90*/  LOP3.LUT R0, R192, 0x50, RZ, 0xfc, !PT ;  /* 0x00000050c0007812 */ /* 0x000fe200078efcff */
[----:B--2---:R-:W-:-:S04]  /*4fa0*/  IMAD.WIDE R10, R191, 0x2, R2 ;  /* 0x00000002bf0a7825 */ /* 0x004fc800078e0202 */
[----:B------:R-:W-:Y:S01]  /*4fb0*/  IMAD R18, R69, 0x8, R58 ;  /* 0x0000000845127824 */ /* 0x000fe200078e023a */
[----:B------:R2:W-:Y:S01]  /*4fc0*/  @P5 STG.E.128 [R10.64], R44 ;  /* 0x0000002c0a005986 */ /* 0x0005e2000c101d0c */
[-C--:B------:R-:W-:Y:S01]  /*4fd0*/  IMAD.WIDE R2, R58, R71.reuse, c[0x0][0x170] ;  /* 0x00005c003a027625 */ /* 0x080fe200078e0247 */
[----:B------:R-:W-:Y:S02]  /*4fe0*/  ISETP.LT.AND P5, PT, R0, c[0x0][0x178], !P0 ;  /* 0x00005e0000007a0c */ /* 0x000fe400047a1270 */
[----:B------:R-:W4:Y:S01]  /*4ff0*/  LDS.128 R56, [R61+0x1080] ;  /* 0x001080003d387984 */ /* 0x000f220000000c00 */
[----:B------:R-:W-:Y:S01]  /*5000*/  IMAD.WIDE R8, R18, R71, c[0x0][0x170] ;  /* 0x00005c0012087625 */ /* 0x000fe200078e0247 */
[----:B------:R-:W-:-:S03]  /*5010*/  LOP3.LUT R0, R192, 0x58, RZ, 0xfc, !PT ;  /* 0x00000058c0007812 */ /* 0x000fc600078efcff */
[----:B------:R-:W-:Y:S02]  /*5020*/  IMAD R18, R69, 0x8, R18 ;  /* 0x0000000845127824 */ /* 0x000fe400078e0212 */
[----:B-1----:R-:W-:-:S04]  /*5030*/  IMAD.WIDE R4, R191, 0x2, R2 ;  /* 0x00000002bf047825 */ /* 0x002fc800078e0202 */
[C---:B------:R-:W-:Y:S01]  /*5040*/  IMAD R12, R69.reuse, 0x8, R18 ;  /* 0x00000008450c7824 */ /* 0x040fe200078e0212 */
[----:B------:R1:W-:Y:S01]  /*5050*/  @P4 STG.E.128 [R4.64], R32 ;  /* 0x0000002004004986 */ /* 0x0003e2000c101d0c */
[----:B------:R-:W-:Y:S01]  /*5060*/  IMAD.WIDE R2, R18, R71, c[0x0][0x170] ;  /* 0x00005c0012027625 */ /* 0x000fe200078e0247 */
[----:B------:R-:W-:Y:S02]  /*5070*/  ISETP.LT.AND P4, PT, R0, c[0x0][0x178], !P0 ;  /* 0x00005e0000007a0c */ /* 0x000fe40004781270 */
[C---:B------:R-:W-:Y:S01]  /*5080*/  LOP3.LUT R0, R192.reuse, 0x68, RZ, 0xfc, !PT ;  /* 0x00000068c0007812 */ /* 0x040fe200078efcff */
[----:B--2---:R-:W-:Y:S01]  /*5090*/  IMAD R11, R69, 0x8, R12 ;  /* 0x00000008450b7824 */ /* 0x004fe200078e020c */
[----:B------:R-:W-:Y:S01]  /*50a0*/  LOP3.LUT R10, R192, 0x60, RZ, 0xfc, !PT ;  /* 0x00000060c00a7812 */ /* 0x000fe200078efcff */
[----:B------:R-:W-:-:S04]  /*50b0*/  IMAD.WIDE R6, R191, 0x2, R2 ;  /* 0x00000002bf067825 */ /* 0x000fc800078e0202 */
[----:B------:R-:W-:Y:S02]  /*50c0*/  IMAD R16, R69, 0x8, R11 ;  /* 0x0000000845107824 */ /* 0x000fe400078e020b */
[----:B------:R-:W-:-:S04]  /*50d0*/  IMAD.WIDE R8, R191, 0x2, R8 ;  /* 0x00000002bf087825 */ /* 0x000fc800078e0208 */
[-C--:B------:R-:W-:Y:S01]  /*50e0*/  IMAD.WIDE R2, R12, R71.reuse, c[0x0][0x170] ;  /* 0x00005c000c027625 */ /* 0x080fe200078e0247 */
[----:B------:R2:W-:Y:S01]  /*50f0*/  @P3 STG.E.128 [R8.64], R36 ;  /* 0x0000002408003986 */ /* 0x0005e2000c101d0c */
[----:B------:R-:W-:Y:S02]  /*5100*/  ISETP.LT.AND P3, PT, R10, c[0x0][0x178], !P0 ;  /* 0x00005e000a007a0c */ /* 0x000fe40004761270 */
[----:B-1----:R-:W-:Y:S01]  /*5110*/  IMAD R4, R69, 0x8, R16 ;  /* 0x0000000845047824 */ /* 0x002fe200078e0210 */
[----:B------:R1:W-:Y:S01]  /*5120*/  @P2 STG.E.128 [R6.64], R20 ;  /* 0x0000001406002986 */ /* 0x0003e2000c101d0c */
[----:B------:R-:W-:Y:S01]  /*5130*/  IMAD.WIDE R12, R191, 0x2, R2 ;  /* 0x00000002bf0c7825 */ /* 0x000fe200078e0202 */
[----:B------:R-:W-:Y:S02]  /*5140*/  ISETP.LT.AND P2, PT, R0, c[0x0][0x178], !P0 ;  /* 0x00005e0000007a0c */ /* 0x000fe40004741270 */
[C---:B------:R-:W-:Y:S01]  /*5150*/  LOP3.LUT R0, R192.reuse, 0x70, RZ, 0xfc, !PT ;  /* 0x00000070c0007812 */ /* 0x040fe200078efcff */
[----:B------:R-:W-:Y:S01]  /*5160*/  IMAD.WIDE R2, R11, R71, c[0x0][0x170] ;  /* 0x00005c000b027625 */ /* 0x000fe200078e0247 */
[----:B------:R1:W-:Y:S01]  /*5170*/  @P1 STG.E.128 [R12.64], R48 ;  /* 0x000000300c001986 */ /* 0x0003e2000c101d0c */
[----:B------:R-:W-:-:S02]  /*5180*/  LOP3.LUT R192, R192, 0x78, RZ, 0xfc, !PT ;  /* 0x00000078c0c07812 */ /* 0x000fc400078efcff */
[----:B------:R-:W-:Y:S02]  /*5190*/  ISETP.LT.AND P1, PT, R0, c[0x0][0x178], !P0 ;  /* 0x00005e0000007a0c */ /* 0x000fe40004721270 */
[----:B------:R-:W-:Y:S01]  /*51a0*/  IMAD.WIDE R14, R191, 0x2, R2 ;  /* 0x00000002bf0e7825 */ /* 0x000fe200078e0202 */
[----:B------:R-:W-:-:S03]  /*51b0*/  ISETP.LT.AND P0, PT, R192, c[0x0][0x178], !P0 ;  /* 0x00005e00c0007a0c */ /* 0x000fc60004701270 */
[----:B--2---:R-:W-:Y:S01]  /*51c0*/  IMAD R8, R69, 0x8, R4 ;  /* 0x0000000845087824 */ /* 0x004fe200078e0204 */
[----:B------:R2:W-:Y:S01]  /*51d0*/  @P6 STG.E.128 [R14.64], R40 ;  /* 0x000000280e006986 */ /* 0x0005e2000c101d0c */
[----:B------:R-:W-:-:S04]  /*51e0*/  IMAD.WIDE R2, R16, R71, c[0x0][0x170] ;  /* 0x00005c0010027625 */ /* 0x000fc800078e0247 */
[----:B------:R-:W-:Y:S02]  /*51f0*/  IMAD R9, R69, 0x8, R8 ;  /* 0x0000000845097824 */ /* 0x000fe400078e0208 */
[----:B------:R-:W-:-:S04]  /*5200*/  IMAD.WIDE R4, R4, R71, c[0x0][0x170] ;  /* 0x00005c0004047625 */ /* 0x000fc800078e0247 */
[----:B------:R-:W-:Y:S02]  /*5210*/  IMAD R0, R69, 0x8, R9 ;  /* 0x0000000845007824 */ /* 0x000fe400078e0209 */
[----:B-1----:R-:W-:-:S04]  /*5220*/  IMAD.WIDE R6, R8, R71, c[0x0][0x170] ;  /* 0x00005c0008067625 */ /* 0x002fc800078e0247 */
[----:B------:R-:W-:-:S04]  /*5230*/  IMAD.WIDE R8, R9, R71, c[0x0][0x170] ;  /* 0x00005c0009087625 */ /* 0x000fc800078e0247 */
[----:B------:R-:W-:-:S04]  /*5240*/  IMAD.WIDE R10, R0, R71, c[0x0][0x170] ;  /* 0x00005c00000a7625 */ /* 0x000fc800078e0247 */
[----:B------:R-:W-:-:S04]  /*5250*/  IMAD.WIDE R2, R191, 0x2, R2 ;  /* 0x00000002bf027825 */ /* 0x000fc800078e0202 */
[C---:B------:R-:W-:Y:S01]  /*5260*/  IMAD.WIDE R4, R191.reuse, 0x2, R4 ;  /* 0x00000002bf047825 */ /* 0x040fe200078e0204 */
[----:B------:R2:W-:Y:S03]  /*5270*/  @P5 STG.E.128 [R2.64], R28 ;  /* 0x0000001c02005986 */ /* 0x0005e6000c101d0c */
[C---:B------:R-:W-:Y:S01]  /*5280*/  IMAD.WIDE R6, R191.reuse, 0x2, R6 ;  /* 0x00000002bf067825 */ /* 0x040fe200078e0206 */
[----:B------:R2:W-:Y:S03]  /*5290*/  @P4 STG.E.128 [R4.64], R24 ;  /* 0x0000001804004986 */ /* 0x0005e6000c101d0c */
[C---:B------:R-:W-:Y:S01]  /*52a0*/  IMAD.WIDE R8, R191.reuse, 0x2, R8 ;  /* 0x00000002bf087825 */ /* 0x040fe200078e0208 */
[----:B---3--:R2:W-:Y:S03]  /*52b0*/  @P3 STG.E.128 [R6.64], R52 ;  /* 0x0000003406003986 */ /* 0x0085e6000c101d0c */
[----:B------:R-:W-:Y:S01]  /*52c0*/  IMAD.WIDE R10, R191, 0x2, R10 ;  /* 0x00000002bf0a7825 */ /* 0x000fe200078e020a */
[----:B----4-:R2:W-:Y:S04]  /*52d0*/  @P2 STG.E.128 [R8.64], R56 ;  /* 0x0000003808002986 */ /* 0x0105e8000c101d0c */
[----:B------:R2:W-:Y:S01]  /*52e0*/  @P1 STG.E.128 [R10.64], R64 ;  /* 0x000000400a001986 */ /* 0x0005e2000c101d0c */
[----:B------:R-:W-:Y:S05]  /*52f0*/  @!P0 EXIT ;  /* 0x000000000000894d */ /* 0x000fea0003800000 */
[----:B------:R-:W1:Y:S01]  /*5300*/  LDS.128 R60, [R61+0x3180] ;  /* 0x003180003d3c7984 */ /* 0x000e620000000c00 */
[----:B--2---:R-:W-:-:S04]  /*5310*/  IMAD R2, R69, 0x8, R0 ;  /* 0x0000000845027824 */ /* 0x004fc800078e0200 */
[----:B------:R-:W-:-:S06]  /*5320*/  IMAD.WIDE R2, R2, R71, c[0x0][0x170] ;  /* 0x00005c0002027625 */ /* 0x000fcc00078e0247 */
[----:B------:R-:W-:-:S05]  /*5330*/  IMAD.WIDE R2, R191, 0x2, R2 ;  /* 0x00000002bf027825 */ /* 0x000fca00078e0202 */
[----:B-1----:R-:W-:Y:S01]  /*5340*/  STG.E.128 [R2.64], R60 ;  /* 0x0000003c02007986 */ /* 0x002fe2000c101d0c */
[----:B------:R-:W-:Y:S05]  /*5350*/  EXIT ;  /* 0x000000000000794d */ /* 0x000fea0003800000 */
.L_x_4:
[----:B------:R-:W-:-:S00]  /*5360*/  BRA `(.L_x_4) ;  /* 0xfffffff000007947 */ /* 0x000fc0000383ffff */
[----:B------:R-:W-:-:S00]  /*5370*/  NOP ;  /* 0x0000000000007918 */ /* 0x000fc00000000000 */
        /* <DEDUP_REMOVED lines=8> */
.L_x_5:


//--------------------- .nv.shared.matmul_kernel  --------------------------
	.section	.nv.shared.matmul_kernel,"aw",@nobits
	.sectionflags	@""
	.align	16
